// auto-generated by cutlass_sweep.gemm — config: {"arch": "sm_90", "cluster_m": 2, "cluster_n": 1, "dtype": "e5m2", "dtype_b": "e5m2", "layout": "nt", "stages": 0, "tile_k": 64, "tile_m": 128, "tile_n": 256}
#include "cutlass/cutlass.h"
#include "cutlass/gemm/collective/collective_builder.hpp"
#include "cutlass/gemm/device/gemm_universal_adapter.h"
#include "cutlass/gemm/kernel/gemm_universal.hpp"
#include "cutlass/epilogue/collective/collective_builder.hpp"

using ElemA = cutlass::float_e5m2_t;
using ElemB = cutlass::float_e5m2_t;
using ElemCD = cutlass::float_e5m2_t;
using Acc  = float;
using TileShape    = cute::Shape<cute::_128, cute::_256, cute::_64>;
using ClusterShape = cute::Shape<cute::_2, cute::_1, cute::_1>;

using CollectiveEpilogue = typename cutlass::epilogue::collective::CollectiveBuilder<
    cutlass::arch::Sm90, cutlass::arch::OpClassTensorOp,
    TileShape, ClusterShape,
    cutlass::epilogue::collective::EpilogueTileAuto,
    Acc, Acc,
    ElemCD, cutlass::layout::RowMajor, 128 / cutlass::sizeof_bits<ElemCD>::value,
    ElemCD, cutlass::layout::RowMajor, 128 / cutlass::sizeof_bits<ElemCD>::value,
    cutlass::epilogue::collective::EpilogueScheduleAuto
  >::CollectiveOp;

using CollectiveMainloop = typename cutlass::gemm::collective::CollectiveBuilder<
    cutlass::arch::Sm90, cutlass::arch::OpClassTensorOp,
    ElemA, cutlass::layout::RowMajor, 128 / cutlass::sizeof_bits<ElemA>::value,
    ElemB, cutlass::layout::ColumnMajor, 128 / cutlass::sizeof_bits<ElemB>::value,
    Acc,
    TileShape, ClusterShape,
    cutlass::gemm::collective::StageCountAutoCarveout<static_cast<int>(sizeof(typename CollectiveEpilogue::SharedStorage))>,
    cutlass::gemm::collective::KernelScheduleAuto
  >::CollectiveOp;

using GemmKernel = cutlass::gemm::kernel::GemmUniversal<
    cute::Shape<int,int,int,int>,
    CollectiveMainloop,
    CollectiveEpilogue
>;
using Gemm = cutlass::gemm::device::GemmUniversalAdapter<GemmKernel>;

// Force the device kernel symbol into the cubin without needing a host main.
auto* _anchor = &cutlass::device_kernel<GemmKernel>;


// ===== COMPILED SASS (sm_90a) =====

	.target	sm_90a

	.elftype	@"ET_EXEC"


//--------------------- .note.nv.tkinfo           --------------------------
	.section	.note.nv.tkinfo,"",@"SHT_NOTE"
	.sectionflags	@"SHF_NOTE_NV_TKINFO"
	.tkinfo
        /*0018*/ 	.word	0x00000002
        /*0030*/ 	.string	""
        /*0030*/ 	.string	"ptxas"
        /*0030*/ 	.string	"Cuda compilation tools, release 13.0, V13.0.88"
        /*0030*/ 	.string	"Build cuda_13.0.r13.0/compiler.36424714_0"
        /*0030*/ 	.string	"-arch sm_90a -m 64 "



//--------------------- .note.nv.cuinfo           --------------------------
	.section	.note.nv.cuinfo,"",@"SHT_NOTE"
	.sectionflags	@"SHF_NOTE_NV_CUINFO"
        /*0018*/ 	.short	0x0002
        /*001a*/ 	.short	0x005a
        /*001c*/ 	.short	0x0082
	.zero		2


//--------------------- .nv.info                  --------------------------
	.section	.nv.info,"",@"SHT_CUDA_INFO"
	.align	4


	//----- nvinfo : EIATTR_REGCOUNT
	.align		4
        /*0000*/ 	.byte	0x04, 0x2f
        /*0002*/ 	.short	(.L_12 - .L_11)
	.align		4
.L_11:
        /*0004*/ 	.word	index@(_ZN7cutlass13device_kernelINS_4gemm6kernel13GemmUniversalIN4cute5tupleIJiiiiEEENS1_10collective13CollectiveMmaINS1_37MainloopSm90TmaGmmaWarpSpecializedFP8ILi9ENS5_IJNS4_1CILi2EEENSA_ILi1EEESC_EEENS1_35KernelTmaWarpSpecializedCooperativeEEENS5_IJNSA_ILi128EEENSA_ILi256EEENSA_ILi64EEEEEENS_12float_e5m2_tENS5_IJlSC_lEEESK_SL_NS4_8TiledMMAINS4_8MMA_AtomIJNS4_4SM904GMMA31MMA_64x256x32_F32E5M2E5M2_SS_TNILNSP_7ScaleInE1ELSR_1EEEEEENS4_6LayoutISD_NS5_IJSC_NSA_ILi0EEESV_EEEEENS5_IJNS4_10UnderscoreESY_SY_EEEEENS4_13SM90_TMA_LOADENS4_14ComposedLayoutINS4_7SwizzleILi2ELi4ELi3EEENS4_18smem_ptr_flag_bitsILi8EEENSU_INS5_IJNSA_ILi8EEESI_EEENS5_IJSI_SC_EEEEEEEvNS4_8identityENS4_23SM90_TMA_LOAD_MULTICASTES1B_vS1C_EENS_8epilogue10collective6detail29Sm90TmaWarpSpecializedAdapterINS1G_15DefaultEpilogueISK_SL_SL_NS1F_6thread17LinearCombinationISK_Li1EffLNS1K_9ScaleType4KindE0ELNS_15FloatRoundStyleE2ESK_EENS1_15EpilogueDefaultEEEEEvvEEEEvNT_6ParamsE)
        /*0008*/ 	.word	0x000000a8


	//----- nvinfo : EIATTR_FRAME_SIZE
	.align		4
.L_12:
        /*000c*/ 	.byte	0x04, 0x11
        /*000e*/ 	.short	(.L_14 - .L_13)
	.align		4
.L_13:
        /*0010*/ 	.word	index@(_ZN7cutlass13device_kernelINS_4gemm6kernel13GemmUniversalIN4cute5tupleIJiiiiEEENS1_10collective13CollectiveMmaINS1_37MainloopSm90TmaGmmaWarpSpecializedFP8ILi9ENS5_IJNS4_1CILi2EEENSA_ILi1EEESC_EEENS1_35KernelTmaWarpSpecializedCooperativeEEENS5_IJNSA_ILi128EEENSA_ILi256EEENSA_ILi64EEEEEENS_12float_e5m2_tENS5_IJlSC_lEEESK_SL_NS4_8TiledMMAINS4_8MMA_AtomIJNS4_4SM904GMMA31MMA_64x256x32_F32E5M2E5M2_SS_TNILNSP_7ScaleInE1ELSR_1EEEEEENS4_6LayoutISD_NS5_IJSC_NSA_ILi0EEESV_EEEEENS5_IJNS4_10UnderscoreESY_SY_EEEEENS4_13SM90_TMA_LOADENS4_14ComposedLayoutINS4_7SwizzleILi2ELi4ELi3EEENS4_18smem_ptr_flag_bitsILi8EEENSU_INS5_IJNSA_ILi8EEESI_EEENS5_IJSI_SC_EEEEEEEvNS4_8identityENS4_23SM90_TMA_LOAD_MULTICASTES1B_vS1C_EENS_8epilogue10collective6detail29Sm90TmaWarpSpecializedAdapterINS1G_15DefaultEpilogueISK_SL_SL_NS1F_6thread17LinearCombinationISK_Li1EffLNS1K_9ScaleType4KindE0ELNS_15FloatRoundStyleE2ESK_EENS1_15EpilogueDefaultEEEEEvvEEEEvNT_6ParamsE)
        /*0014*/ 	.word	0x00000108


	//----- nvinfo : EIATTR_MIN_STACK_SIZE
	.align		4
.L_14:
        /*0018*/ 	.byte	0x04, 0x12
        /*001a*/ 	.short	(.L_16 - .L_15)
	.align		4
.L_15:
        /*001c*/ 	.word	index@(_ZN7cutlass13device_kernelINS_4gemm6kernel13GemmUniversalIN4cute5tupleIJiiiiEEENS1_10collective13CollectiveMmaINS1_37MainloopSm90TmaGmmaWarpSpecializedFP8ILi9ENS5_IJNS4_1CILi2EEENSA_ILi1EEESC_EEENS1_35KernelTmaWarpSpecializedCooperativeEEENS5_IJNSA_ILi128EEENSA_ILi256EEENSA_ILi64EEEEEENS_12float_e5m2_tENS5_IJlSC_lEEESK_SL_NS4_8TiledMMAINS4_8MMA_AtomIJNS4_4SM904GMMA31MMA_64x256x32_F32E5M2E5M2_SS_TNILNSP_7ScaleInE1ELSR_1EEEEEENS4_6LayoutISD_NS5_IJSC_NSA_ILi0EEESV_EEEEENS5_IJNS4_10UnderscoreESY_SY_EEEEENS4_13SM90_TMA_LOADENS4_14ComposedLayoutINS4_7SwizzleILi2ELi4ELi3EEENS4_18smem_ptr_flag_bitsILi8EEENSU_INS5_IJNSA_ILi8EEESI_EEENS5_IJSI_SC_EEEEEEEvNS4_8identityENS4_23SM90_TMA_LOAD_MULTICASTES1B_vS1C_EENS_8epilogue10collective6detail29Sm90TmaWarpSpecializedAdapterINS1G_15DefaultEpilogueISK_SL_SL_NS1F_6thread17LinearCombinationISK_Li1EffLNS1K_9ScaleType4KindE0ELNS_15FloatRoundStyleE2ESK_EENS1_15EpilogueDefaultEEEEEvvEEEEvNT_6ParamsE)
        /*0020*/ 	.word	0x00000108
.L_16:


//--------------------- .nv.compat                --------------------------
	.section	.nv.compat,"",@"SHT_CUDA_COMPAT_INFO"
	.align	4
        /*0000*/ 	.byte	0x02, 0x09, 0x01, 0x00, 0x02, 0x02, 0x04, 0x00, 0x02, 0x05, 0x05, 0x00, 0x03, 0x07, 0x01, 0x01
        /*0010*/ 	.byte	0x02, 0x03, 0x01, 0x00, 0x02, 0x06, 0x01, 0x00, 0x04, 0x0b, 0x08, 0x00, 0x00, 0x00, 0x00, 0x00
        /*0020*/ 	.byte	0x00, 0x00, 0x00, 0x00


//--------------------- .nv.info._ZN7cutlass13device_kernelINS_4gemm6kernel13GemmUniversalIN4cute5tupleIJiiiiEEENS1_10collective13CollectiveMmaINS1_37MainloopSm90TmaGmmaWarpSpecializedFP8ILi9ENS5_IJNS4_1CILi2EEENSA_ILi1EEESC_EEENS1_35KernelTmaWarpSpecializedCooperativeEEENS5_IJNSA_ILi128EEENSA_ILi256EEENSA_ILi64EEEEEENS_12float_e5m2_tENS5_IJlSC_lEEESK_SL_NS4_8TiledMMAINS4_8MMA_AtomIJNS4_4SM904GMMA31MMA_64x256x32_F32E5M2E5M2_SS_TNILNSP_7ScaleInE1ELSR_1EEEEEENS4_6LayoutISD_NS5_IJSC_NSA_ILi0EEESV_EEEEENS5_IJNS4_10UnderscoreESY_SY_EEEEENS4_13SM90_TMA_LOADENS4_14ComposedLayoutINS4_7SwizzleILi2ELi4ELi3EEENS4_18smem_ptr_flag_bitsILi8EEENSU_INS5_IJNSA_ILi8EEESI_EEENS5_IJSI_SC_EEEEEEEvNS4_8identityENS4_23SM90_TMA_LOAD_MULTICASTES1B_vS1C_EENS_8epilogue10collective6detail29Sm90TmaWarpSpecializedAdapterINS1G_15DefaultEpilogueISK_SL_SL_NS1F_6thread17LinearCombinationISK_Li1EffLNS1K_9ScaleType4KindE0ELNS_15FloatRoundStyleE2ESK_EENS1_15EpilogueDefaultEEEEEvvEEEEvNT_6ParamsE --------------------------
	.section	.nv.info._ZN7cutlass13device_kernelINS_4gemm6kernel13GemmUniversalIN4cute5tupleIJiiiiEEENS1_10collective13CollectiveMmaINS1_37MainloopSm90TmaGmmaWarpSpecializedFP8ILi9ENS5_IJNS4_1CILi2EEENSA_ILi1EEESC_EEENS1_35KernelTmaWarpSpecializedCooperativeEEENS5_IJNSA_ILi128EEENSA_ILi256EEENSA_ILi64EEEEEENS_12float_e5m2_tENS5_IJlSC_lEEESK_SL_NS4_8TiledMMAINS4_8MMA_AtomIJNS4_4SM904GMMA31MMA_64x256x32_F32E5M2E5M2_SS_TNILNSP_7ScaleInE1ELSR_1EEEEEENS4_6LayoutISD_NS5_IJSC_NSA_ILi0EEESV_EEEEENS5_IJNS4_10UnderscoreESY_SY_EEEEENS4_13SM90_TMA_LOADENS4_14ComposedLayoutINS4_7SwizzleILi2ELi4ELi3EEENS4_18smem_ptr_flag_bitsILi8EEENSU_INS5_IJNSA_ILi8EEESI_EEENS5_IJSI_SC_EEEEEEEvNS4_8identityENS4_23SM90_TMA_LOAD_MULTICASTES1B_vS1C_EENS_8epilogue10collective6detail29Sm90TmaWarpSpecializedAdapterINS1G_15DefaultEpilogueISK_SL_SL_NS1F_6thread17LinearCombinationISK_Li1EffLNS1K_9ScaleType4KindE0ELNS_15FloatRoundStyleE2ESK_EENS1_15EpilogueDefaultEEEEEvvEEEEvNT_6ParamsE,"",@"SHT_CUDA_INFO"
	.sectionflags	@""
	.align	4


	//----- nvinfo : EIATTR_CUDA_API_VERSION
	.align		4
        /*0000*/ 	.byte	0x04, 0x37
        /*0002*/ 	.short	(.L_18 - .L_17)
.L_17:
        /*0004*/ 	.word	0x00000082


	//----- nvinfo : EIATTR_KPARAM_INFO
	.align		4
.L_18:
        /*0008*/ 	.byte	0x04, 0x17
        /*000a*/ 	.short	(.L_20 - .L_19)
.L_19:
        /*000c*/ 	.word	0x00000000
        /*0010*/ 	.short	0x0000
        /*0012*/ 	.short	0x0070
        /*0014*/ 	.byte	0x00, 0xf0, 0x01, 0x10


	//----- nvinfo : EIATTR_SPARSE_MMA_MASK
	.align		4
.L_20:
        /*0018*/ 	.byte	0x03, 0x50
        /*001a*/ 	.short	0x0000


	//----- nvinfo : EIATTR_MAXREG_COUNT
	.align		4
        /*001c*/ 	.byte	0x03, 0x1b
        /*001e*/ 	.short	0x00a8


	//----- nvinfo : EIATTR_NUM_BARRIERS
	.align		4
        /*0020*/ 	.byte	0x02, 0x4c
        /*0022*/ 	.byte	0x01
	.zero		1


	//----- nvinfo : EIATTR_ANNOTATIONS
	.align		4
        /*0024*/ 	.byte	0x04, 0x55
        /*0026*/ 	.short	(.L_22 - .L_21)


	//   ....[0]....
.L_21:
        /*0028*/ 	.word	0x00000001
        /*002c*/ 	.byte	0xe0, 0x07, 0x00, 0x00, 0x01, 0x00, 0x00, 0x00, 0xd0, 0x08, 0x00, 0x00, 0x01, 0x00, 0x00, 0x00
        /* <DEDUP_REMOVED lines=198> */
        /*0c9c*/ 	.byte	0xf0, 0x06, 0x01, 0x00


	//----- nvinfo : EIATTR_MERCURY_ISA_VERSION
	.align		4
.L_22:
        /*0ca0*/ 	.byte	0x03, 0x5f
        /*0ca2*/ 	.short	0x0101


	//----- nvinfo : EIATTR_INT_WARP_WIDE_INSTR_OFFSETS
	.align		4
        /*0ca4*/ 	.byte	0x04, 0x31
        /*0ca6*/ 	.short	(.L_24 - .L_23)


	//   ....[0]....
.L_23:
        /*0ca8*/ 	.word	0x00000620


	//   ....[1]....
        /*0cac*/ 	.word	0x00000640


	//   ....[2]....
        /*0cb0*/ 	.word	0x000007b0


	//----- nvinfo : EIATTR_COOP_GROUP_MASK_REGIDS
	.align		4
.L_24:
        /*0cb4*/ 	.byte	0x04, 0x29
        /*0cb6*/ 	.short	(.L_26 - .L_25)


	//   ....[0]....
.L_25:
        /*0cb8*/ 	.word	0xffffffff


	//   ....[1]....
        /*0cbc*/ 	.word	0xffffffff


	//   ....[2]....
        /*0cc0*/ 	.word	0xffffffff


	//   ....[3]....
        /*0cc4*/ 	.word	0xffffffff


	//   ....[4]....
        /*0cc8*/ 	.word	0xffffffff


	//   ....[5]....
        /*0ccc*/ 	.word	0xffffffff


	//----- nvinfo : EIATTR_COOP_GROUP_INSTR_OFFSETS
	.align		4
.L_26:
        /*0cd0*/ 	.byte	0x04, 0x28
        /*0cd2*/ 	.short	(.L_28 - .L_27)


	//   ....[0]....
.L_27:
        /*0cd4*/ 	.word	0x00000070


	//   ....[1]....
        /*0cd8*/ 	.word	0x00000080


	//   ....[2]....
        /*0cdc*/ 	.word	0x000001a0


	//   ....[3]....
        /*0ce0*/ 	.word	0x00000490


	//   ....[4]....
        /*0ce4*/ 	.word	0x00000910


	//   ....[5]....
        /*0ce8*/ 	.word	0x00001690


	//----- nvinfo : EIATTR_REG_RECONFIG
	.align		4
.L_28:
        /*0cec*/ 	.byte	0x01, 0x54
	.zero		2


	//----- nvinfo : EIATTR_MBARRIER_INSTR_OFFSETS
	.align		4
        /*0cf0*/ 	.byte	0x04, 0x39
        /*0cf2*/ 	.short	(.L_30 - .L_29)


	//   ....[0]....
.L_29:
        /*0cf4*/ 	.word	0x00000340
        /*0cf8*/ 	.word	0x000000ff
        /*0cfc*/ 	.word	0x00000000
        /*0d00*/ 	.short	0x0100
        /*0d02*/ 	.byte	0x09
	.zero		1


	//   ....[1]....
        /*0d04*/ 	.word	0x00000350
        /*0d08*/ 	.word	0x000000ff
        /*0d0c*/ 	.word	0x00000048
        /*0d10*/ 	.short	0x0100
        /*0d12*/ 	.byte	0x09
	.zero		1


	//   ....[2]....
        /*0d14*/ 	.word	0x00000360
        /*0d18*/ 	.word	0x000000ff
        /*0d1c*/ 	.word	0x00000008
        /*0d20*/ 	.short	0x0100
        /*0d22*/ 	.byte	0x09
	.zero		1


	//   ....[3]....
        /*0d24*/ 	.word	0x00000370
        /*0d28*/ 	.word	0x000000ff
        /*0d2c*/ 	.word	0x00000050
        /*0d30*/ 	.short	0x0100
        /*0d32*/ 	.byte	0x09
	.zero		1


	//   ....[4]....
        /*0d34*/ 	.word	0x00000380
        /*0d38*/ 	.word	0x000000ff
        /*0d3c*/ 	.word	0x00000010
        /*0d40*/ 	.short	0x0100
        /*0d42*/ 	.byte	0x09
	.zero		1


	//   ....[5]....
        /*0d44*/ 	.word	0x00000390
        /*0d48*/ 	.word	0x000000ff
        /*0d4c*/ 	.word	0x00000058
        /*0d50*/ 	.short	0x0100
        /*0d52*/ 	.byte	0x09
	.zero		1


	//   ....[6]....
        /*0d54*/ 	.word	0x000003a0
        /*0d58*/ 	.word	0x000000ff
        /*0d5c*/ 	.word	0x00000018
        /*0d60*/ 	.short	0x0100
        /*0d62*/ 	.byte	0x09
	.zero		1


	//   ....[7]....
        /*0d64*/ 	.word	0x000003b0
        /*0d68*/ 	.word	0x000000ff
        /*0d6c*/ 	.word	0x00000060
        /*0d70*/ 	.short	0x0100
        /*0d72*/ 	.byte	0x09
	.zero		1


	//   ....[8]....
        /*0d74*/ 	.word	0x000003c0
        /*0d78*/ 	.word	0x000000ff
        /*0d7c*/ 	.word	0x00000020
        /*0d80*/ 	.short	0x0100
        /*0d82*/ 	.byte	0x09
	.zero		1


	//   ....[9]....
        /*0d84*/ 	.word	0x000003d0
        /*0d88*/ 	.word	0x000000ff
        /*0d8c*/ 	.word	0x00000068
        /*0d90*/ 	.short	0x0100
        /*0d92*/ 	.byte	0x09
	.zero		1


	//   ....[10]....
        /*0d94*/ 	.word	0x000003e0
        /*0d98*/ 	.word	0x000000ff
        /*0d9c*/ 	.word	0x00000028
        /*0da0*/ 	.short	0x0100
        /*0da2*/ 	.byte	0x09
	.zero		1


	//   ....[11]....
        /*0da4*/ 	.word	0x000003f0
        /*0da8*/ 	.word	0x000000ff
        /*0dac*/ 	.word	0x00000070
        /*0db0*/ 	.short	0x0100
        /*0db2*/ 	.byte	0x09
	.zero		1


	//   ....[12]....
        /*0db4*/ 	.word	0x00000400
        /*0db8*/ 	.word	0x000000ff
        /*0dbc*/ 	.word	0x00000030
        /*0dc0*/ 	.short	0x0100
        /*0dc2*/ 	.byte	0x09
	.zero		1


	//   ....[13]....
        /*0dc4*/ 	.word	0x00000410
        /*0dc8*/ 	.word	0x000000ff
        /*0dcc*/ 	.word	0x00000078
        /*0dd0*/ 	.short	0x0100
        /*0dd2*/ 	.byte	0x09
	.zero		1


	//   ....[14]....
        /*0dd4*/ 	.word	0x00000420
        /*0dd8*/ 	.word	0x000000ff
        /*0ddc*/ 	.word	0x00000038
        /*0de0*/ 	.short	0x0100
        /*0de2*/ 	.byte	0x09
	.zero		1


	//   ....[15]....
        /*0de4*/ 	.word	0x00000430
        /*0de8*/ 	.word	0x000000ff
        /*0dec*/ 	.word	0x00000080
        /*0df0*/ 	.short	0x0100
        /*0df2*/ 	.byte	0x09
	.zero		1


	//   ....[16]....
        /*0df4*/ 	.word	0x00000440
        /*0df8*/ 	.word	0x000000ff
        /*0dfc*/ 	.word	0x00000040
        /*0e00*/ 	.short	0x0100
        /*0e02*/ 	.byte	0x09
	.zero		1


	//   ....[17]....
        /*0e04*/ 	.word	0x00000450
        /*0e08*/ 	.word	0x000000ff
        /*0e0c*/ 	.word	0x00000088
        /*0e10*/ 	.short	0x0100
        /*0e12*/ 	.byte	0x09
	.zero		1


	//   ....[18]....
        /*0e14*/ 	.word	0x00000840
        /*0e18*/ 	.word	0x000000ff
        /*0e1c*/ 	.word	0x000000a0
        /*0e20*/ 	.short	0x0100
        /*0e22*/ 	.byte	0x06
	.zero		1


	//   ....[19]....
        /*0e24*/ 	.word	0x000008b0
        /*0e28*/ 	.word	0x000000ff
        /*0e2c*/ 	.word	0x000000a8
        /*0e30*/ 	.short	0x0100
        /*0e32*/ 	.byte	0x06
	.zero		1


	//   ....[20]....
        /*0e34*/ 	.word	0x00001ea0
        /*0e38*/ 	.word	0x000000ff
        /*0e3c*/ 	.word	0x00000000
        /*0e40*/ 	.short	0x010a
        /*0e42*/ 	.byte	0x06
	.zero		1


	//   ....[21]....
        /*0e44*/ 	.word	0x00001ee0
        /*0e48*/ 	.word	0x000000ff
        /*0e4c*/ 	.word	0x00000000
        /*0e50*/ 	.short	0x010a
        /*0e52*/ 	.byte	0x06
	.zero		1


	//   ....[22]....
        /*0e54*/ 	.word	0x000030f0
        /*0e58*/ 	.word	0x000000ff
        /*0e5c*/ 	.word	0x00000000
        /*0e60*/ 	.short	0x010a
        /*0e62*/ 	.byte	0x09
	.zero		1


	//   ....[23]....
        /*0e64*/ 	.word	0x00003130
        /*0e68*/ 	.word	0x000000ff
        /*0e6c*/ 	.word	0x00000000
        /*0e70*/ 	.short	0x010a
        /*0e72*/ 	.byte	0x09
	.zero		1


	//   ....[24]....
        /*0e74*/ 	.word	0x000041c0
        /*0e78*/ 	.word	0x000000e5
        /*0e7c*/ 	.word	0x00000000
        /*0e80*/ 	.short	0x0101
        /*0e82*/ 	.byte	0x3f
	.zero		1


	//   ....[25]....
        /*0e84*/ 	.word	0x000053e0
        /*0e88*/ 	.word	0x00000018
        /*0e8c*/ 	.word	0x00000000
        /*0e90*/ 	.short	0x0101
        /*0e92*/ 	.byte	0x3f
	.zero		1


	//   ....[26]....
        /*0e94*/ 	.word	0x0000f620
        /*0e98*/ 	.word	0x0000000d
        /*0e9c*/ 	.word	0x00000048
        /*0ea0*/ 	.short	0x010a
        /*0ea2*/ 	.byte	0x3f
	.zero		1


	//   ....[27]....
        /*0ea4*/ 	.word	0x0000fa00
        /*0ea8*/ 	.word	0x00000004
        /*0eac*/ 	.word	0x000000a8
        /*0eb0*/ 	.short	0x0101
        /*0eb2*/ 	.byte	0x3f
	.zero		1


	//   ....[28]....
        /*0eb4*/ 	.word	0x00010170
        /*0eb8*/ 	.word	0x00000005
        /*0ebc*/ 	.word	0x00000000
        /*0ec0*/ 	.short	0x010a
        /*0ec2*/ 	.byte	0x3f
	.zero		1


	//   ....[29]....
        /*0ec4*/ 	.word	0x000101f0
        /*0ec8*/ 	.word	0x00000007
        /*0ecc*/ 	.word	0x00000000
        /*0ed0*/ 	.short	0x010a
        /*0ed2*/ 	.byte	0x3f
	.zero		1


	//   ....[30]....
        /*0ed4*/ 	.word	0x00010280
        /*0ed8*/ 	.word	0x00000006
        /*0edc*/ 	.word	0x00000000
        /*0ee0*/ 	.short	0x010a
        /*0ee2*/ 	.byte	0x3f
	.zero		1


	//   ....[31]....
        /*0ee4*/ 	.word	0x00010310
        /*0ee8*/ 	.word	0x00000007
        /*0eec*/ 	.word	0x00000000
        /*0ef0*/ 	.short	0x010a
        /*0ef2*/ 	.byte	0x3f
	.zero		1


	//   ....[32]....
        /*0ef4*/ 	.word	0x000103a0
        /*0ef8*/ 	.word	0x00000006
        /*0efc*/ 	.word	0x00000000
        /*0f00*/ 	.short	0x010a
        /*0f02*/ 	.byte	0x3f
	.zero		1


	//   ....[33]....
        /*0f04*/ 	.word	0x00010430
        /*0f08*/ 	.word	0x00000007
        /*0f0c*/ 	.word	0x00000000
        /*0f10*/ 	.short	0x010a
        /*0f12*/ 	.byte	0x3f
	.zero		1


	//   ....[34]....
        /*0f14*/ 	.word	0x000104c0
        /*0f18*/ 	.word	0x00000006
        /*0f1c*/ 	.word	0x00000000
        /*0f20*/ 	.short	0x010a
        /*0f22*/ 	.byte	0x3f
	.zero		1


	//   ....[35]....
        /*0f24*/ 	.word	0x00010550
        /*0f28*/ 	.word	0x00000007
        /*0f2c*/ 	.word	0x00000000
        /*0f30*/ 	.short	0x010a
        /*0f32*/ 	.byte	0x3f
	.zero		1


	//   ....[36]....
        /*0f34*/ 	.word	0x000105e0
        /*0f38*/ 	.word	0x00000003
        /*0f3c*/ 	.word	0x00000000
        /*0f40*/ 	.short	0x010a
        /*0f42*/ 	.byte	0x3f
	.zero		1


	//   ....[37]....
        /*0f44*/ 	.word	0x00010650
        /*0f48*/ 	.word	0x00000003
        /*0f4c*/ 	.word	0x00000000
        /*0f50*/ 	.short	0x010a
        /*0f52*/ 	.byte	0x3f
	.zero		1


	//   ....[38]....
        /*0f54*/ 	.word	0x000106c0
        /*0f58*/ 	.word	0x00000000
        /*0f5c*/ 	.word	0x00000000
        /*0f60*/ 	.short	0x010a
        /*0f62*/ 	.byte	0x3f
	.zero		1


	//   ....[39]....
        /*0f64*/ 	.word	0x000107a0
        /*0f68*/ 	.word	0x0000000d
        /*0f6c*/ 	.word	0x00000048
        /*0f70*/ 	.short	0x010a
        /*0f72*/ 	.byte	0x3f
	.zero		1


	//   ....[40]....
        /*0f74*/ 	.word	0x00010870
        /*0f78*/ 	.word	0x00000005
        /*0f7c*/ 	.word	0x00000000
        /*0f80*/ 	.short	0x010a
        /*0f82*/ 	.byte	0x3f
	.zero		1


	//   ....[41]....
        /*0f84*/ 	.word	0x000108c0
        /*0f88*/ 	.word	0x00000007
        /*0f8c*/ 	.word	0x00000000
        /*0f90*/ 	.short	0x010a
        /*0f92*/ 	.byte	0x3f
	.zero		1


	//   ....[42]....
        /*0f94*/ 	.word	0x00010910
        /*0f98*/ 	.word	0x00000006
        /*0f9c*/ 	.word	0x00000000
        /*0fa0*/ 	.short	0x010a
        /*0fa2*/ 	.byte	0x3f
	.zero		1


	//   ....[43]....
        /*0fa4*/ 	.word	0x00010960
        /*0fa8*/ 	.word	0x00000007
        /*0fac*/ 	.word	0x00000000
        /*0fb0*/ 	.short	0x010a
        /*0fb2*/ 	.byte	0x3f
	.zero		1


	//   ....[44]....
        /*0fb4*/ 	.word	0x000109b0
        /*0fb8*/ 	.word	0x00000006
        /*0fbc*/ 	.word	0x00000000
        /*0fc0*/ 	.short	0x010a
        /*0fc2*/ 	.byte	0x3f
	.zero		1


	//   ....[45]....
        /*0fc4*/ 	.word	0x00010a00
        /*0fc8*/ 	.word	0x00000007
        /*0fcc*/ 	.word	0x00000000
        /*0fd0*/ 	.short	0x010a
        /*0fd2*/ 	.byte	0x3f
	.zero		1


	//   ....[46]....
        /*0fd4*/ 	.word	0x00010a50
        /*0fd8*/ 	.word	0x00000006
        /*0fdc*/ 	.word	0x00000000
        /*0fe0*/ 	.short	0x010a
        /*0fe2*/ 	.byte	0x3f
	.zero		1


	//   ....[47]....
        /*0fe4*/ 	.word	0x00010aa0
        /*0fe8*/ 	.word	0x00000007
        /*0fec*/ 	.word	0x00000000
        /*0ff0*/ 	.short	0x010a
        /*0ff2*/ 	.byte	0x3f
	.zero		1


	//----- nvinfo : EIATTR_NUM_MBARRIERS
	.align		4
.L_30:
        /*0ff4*/ 	.byte	0x03, 0x38
        /*0ff6*/ 	.short	0x0014


	//----- nvinfo : EIATTR_EXIT_INSTR_OFFSETS
	.align		4
        /*0ff8*/ 	.byte	0x04, 0x1c
        /*0ffa*/ 	.short	(.L_32 - .L_31)


	//   ....[0]....
.L_31:
        /*0ffc*/ 	.word	0x00000aa0


	//   ....[1]....
        /*1000*/ 	.word	0x00001330


	//   ....[2]....
        /*1004*/ 	.word	0x0000ed00


	//   ....[3]....
        /*1008*/ 	.word	0x0000f290


	//   ....[4]....
        /*100c*/ 	.word	0x00010630


	//----- nvinfo : EIATTR_MAX_THREADS
	.align		4
.L_32:
        /*1010*/ 	.byte	0x04, 0x05
        /*1012*/ 	.short	(.L_34 - .L_33)
.L_33:
        /*1014*/ 	.word	0x00000180
        /*1018*/ 	.word	0x00000001
        /*101c*/ 	.word	0x00000001


	//----- nvinfo : EIATTR_CRS_STACK_SIZE
	.align		4
.L_34:
        /*1020*/ 	.byte	0x04, 0x1e
        /*1022*/ 	.short	(.L_36 - .L_35)
.L_35:
        /*1024*/ 	.word	0x00000000


	//----- nvinfo : EIATTR_CBANK_PARAM_SIZE
	.align		4
.L_36:
        /*1028*/ 	.byte	0x03, 0x19
        /*102a*/ 	.short	0x0470


	//----- nvinfo : EIATTR_PARAM_CBANK
	.align		4
        /*102c*/ 	.byte	0x04, 0x0a
        /*102e*/ 	.short	(.L_38 - .L_37)
	.align		4
.L_37:
        /*1030*/ 	.word	index@(.nv.constant0._ZN7cutlass13device_kernelINS_4gemm6kernel13GemmUniversalIN4cute5tupleIJiiiiEEENS1_10collective13CollectiveMmaINS1_37MainloopSm90TmaGmmaWarpSpecializedFP8ILi9ENS5_IJNS4_1CILi2EEENSA_ILi1EEESC_EEENS1_35KernelTmaWarpSpecializedCooperativeEEENS5_IJNSA_ILi128EEENSA_ILi256EEENSA_ILi64EEEEEENS_12float_e5m2_tENS5_IJlSC_lEEESK_SL_NS4_8TiledMMAINS4_8MMA_AtomIJNS4_4SM904GMMA31MMA_64x256x32_F32E5M2E5M2_SS_TNILNSP_7ScaleInE1ELSR_1EEEEEENS4_6LayoutISD_NS5_IJSC_NSA_ILi0EEESV_EEEEENS5_IJNS4_10UnderscoreESY_SY_EEEEENS4_13SM90_TMA_LOADENS4_14ComposedLayoutINS4_7SwizzleILi2ELi4ELi3EEENS4_18smem_ptr_flag_bitsILi8EEENSU_INS5_IJNSA_ILi8EEESI_EEENS5_IJSI_SC_EEEEEEEvNS4_8identityENS4_23SM90_TMA_LOAD_MULTICASTES1B_vS1C_EENS_8epilogue10collective6detail29Sm90TmaWarpSpecializedAdapterINS1G_15DefaultEpilogueISK_SL_SL_NS1F_6thread17LinearCombinationISK_Li1EffLNS1K_9ScaleType4KindE0ELNS_15FloatRoundStyleE2ESK_EENS1_15EpilogueDefaultEEEEEvvEEEEvNT_6ParamsE)
        /*1034*/ 	.short	0x0210
        /*1036*/ 	.short	0x0470


	//----- nvinfo : EIATTR_SW_WAR
	.align		4
.L_38:
        /*1038*/ 	.byte	0x04, 0x36
        /*103a*/ 	.short	(.L_40 - .L_39)
.L_39:
        /*103c*/ 	.word	0x00000008
.L_40:


//--------------------- .nv.callgraph             --------------------------
	.section	.nv.callgraph,"",@"SHT_CUDA_CALLGRAPH"
	.align	4
	.sectionentsize	8
	.align		4
        /*0000*/ 	.word	0x00000000
	.align		4
        /*0004*/ 	.word	0xffffffff
	.align		4
        /*0008*/ 	.word	0x00000000
	.align		4
        /*000c*/ 	.word	0xfffffffe
	.align		4
        /*0010*/ 	.word	0x00000000
	.align		4
        /*0014*/ 	.word	0xfffffffd
	.align		4
        /*0018*/ 	.word	0x00000000
	.align		4
        /*001c*/ 	.word	0xfffffffc


//--------------------- .nv.constant4             --------------------------
	.section	.nv.constant4,"a",@progbits
	.align	8
	.align		8
.nv.constant4:
        /*0000*/ 	.dword	_ZN40_INTERNAL_d9243c6a_4_k_cu_2d0a58c9_247064cuda3std3__45__cpo5beginE
	.align		8
        /*0008*/ 	.dword	_ZN40_INTERNAL_d9243c6a_4_k_cu_2d0a58c9_247064cuda3std3__45__cpo3endE
	.align		8
        /*0010*/ 	.dword	_ZN40_INTERNAL_d9243c6a_4_k_cu_2d0a58c9_247064cuda3std3__45__cpo6cbeginE
	.align		8
        /*0018*/ 	.dword	_ZN40_INTERNAL_d9243c6a_4_k_cu_2d0a58c9_247064cuda3std3__45__cpo4cendE
	.align		8
        /*0020*/ 	.dword	_ZN40_INTERNAL_d9243c6a_4_k_cu_2d0a58c9_247064cuda3std3__442_GLOBAL__N__d9243c6a_4_k_cu_2d0a58c9_247066ignoreE
	.align		8
        /*0028*/ 	.dword	_ZN40_INTERNAL_d9243c6a_4_k_cu_2d0a58c9_247064cuda3std3__419piecewise_constructE
	.align		8
        /*0030*/ 	.dword	_ZN40_INTERNAL_d9243c6a_4_k_cu_2d0a58c9_247064cuda3std3__48in_placeE
	.align		8
        /*0038*/ 	.dword	_ZN40_INTERNAL_d9243c6a_4_k_cu_2d0a58c9_247064cuda3std6ranges3__45__cpo4swapE
	.align		8
        /*0040*/ 	.dword	_ZN40_INTERNAL_d9243c6a_4_k_cu_2d0a58c9_247064cuda3std6ranges3__45__cpo9iter_moveE
	.align		8
        /*0048*/ 	.dword	_ZN40_INTERNAL_d9243c6a_4_k_cu_2d0a58c9_247064cute7productE
	.align		8
        /*0050*/ 	.dword	_ZN40_INTERNAL_d9243c6a_4_k_cu_2d0a58c9_247064cute1_E


//--------------------- .text._ZN7cutlass13device_kernelINS_4gemm6kernel13GemmUniversalIN4cute5tupleIJiiiiEEENS1_10collective13CollectiveMmaINS1_37MainloopSm90TmaGmmaWarpSpecializedFP8ILi9ENS5_IJNS4_1CILi2EEENSA_ILi1EEESC_EEENS1_35KernelTmaWarpSpecializedCooperativeEEENS5_IJNSA_ILi128EEENSA_ILi256EEENSA_ILi64EEEEEENS_12float_e5m2_tENS5_IJlSC_lEEESK_SL_NS4_8TiledMMAINS4_8MMA_AtomIJNS4_4SM904GMMA31MMA_64x256x32_F32E5M2E5M2_SS_TNILNSP_7ScaleInE1ELSR_1EEEEEENS4_6LayoutISD_NS5_IJSC_NSA_ILi0EEESV_EEEEENS5_IJNS4_10UnderscoreESY_SY_EEEEENS4_13SM90_TMA_LOADENS4_14ComposedLayoutINS4_7SwizzleILi2ELi4ELi3EEENS4_18smem_ptr_flag_bitsILi8EEENSU_INS5_IJNSA_ILi8EEESI_EEENS5_IJSI_SC_EEEEEEEvNS4_8identityENS4_23SM90_TMA_LOAD_MULTICASTES1B_vS1C_EENS_8epilogue10collective6detail29Sm90TmaWarpSpecializedAdapterINS1G_15DefaultEpilogueISK_SL_SL_NS1F_6thread17LinearCombinationISK_Li1EffLNS1K_9ScaleType4KindE0ELNS_15FloatRoundStyleE2ESK_EENS1_15EpilogueDefaultEEEEEvvEEEEvNT_6ParamsE --------------------------
	.section	.text._ZN7cutlass13device_kernelINS_4gemm6kernel13GemmUniversalIN4cute5tupleIJiiiiEEENS1_10collective13CollectiveMmaINS1_37MainloopSm90TmaGmmaWarpSpecializedFP8ILi9ENS5_IJNS4_1CILi2EEENSA_ILi1EEESC_EEENS1_35KernelTmaWarpSpecializedCooperativeEEENS5_IJNSA_ILi128EEENSA_ILi256EEENSA_ILi64EEEEEENS_12float_e5m2_tENS5_IJlSC_lEEESK_SL_NS4_8TiledMMAINS4_8MMA_AtomIJNS4_4SM904GMMA31MMA_64x256x32_F32E5M2E5M2_SS_TNILNSP_7ScaleInE1ELSR_1EEEEEENS4_6LayoutISD_NS5_IJSC_NSA_ILi0EEESV_EEEEENS5_IJNS4_10UnderscoreESY_SY_EEEEENS4_13SM90_TMA_LOADENS4_14ComposedLayoutINS4_7SwizzleILi2ELi4ELi3EEENS4_18smem_ptr_flag_bitsILi8EEENSU_INS5_IJNSA_ILi8EEESI_EEENS5_IJSI_SC_EEEEEEEvNS4_8identityENS4_23SM90_TMA_LOAD_MULTICASTES1B_vS1C_EENS_8epilogue10collective6detail29Sm90TmaWarpSpecializedAdapterINS1G_15DefaultEpilogueISK_SL_SL_NS1F_6thread17LinearCombinationISK_Li1EffLNS1K_9ScaleType4KindE0ELNS_15FloatRoundStyleE2ESK_EENS1_15EpilogueDefaultEEEEEvvEEEEvNT_6ParamsE,"ax",@progbits
	.align	128
.text._ZN7cutlass13device_kernelINS_4gemm6kernel13GemmUniversalIN4cute5tupleIJiiiiEEENS1_10collective13CollectiveMmaINS1_37MainloopSm90TmaGmmaWarpSpecializedFP8ILi9ENS5_IJNS4_1CILi2EEENSA_ILi1EEESC_EEENS1_35KernelTmaWarpSpecializedCooperativeEEENS5_IJNSA_ILi128EEENSA_ILi256EEENSA_ILi64EEEEEENS_12float_e5m2_tENS5_IJlSC_lEEESK_SL_NS4_8TiledMMAINS4_8MMA_AtomIJNS4_4SM904GMMA31MMA_64x256x32_F32E5M2E5M2_SS_TNILNSP_7ScaleInE1ELSR_1EEEEEENS4_6LayoutISD_NS5_IJSC_NSA_ILi0EEESV_EEEEENS5_IJNS4_10UnderscoreESY_SY_EEEEENS4_13SM90_TMA_LOADENS4_14ComposedLayoutINS4_7SwizzleILi2ELi4ELi3EEENS4_18smem_ptr_flag_bitsILi8EEENSU_INS5_IJNSA_ILi8EEESI_EEENS5_IJSI_SC_EEEEEEEvNS4_8identityENS4_23SM90_TMA_LOAD_MULTICASTES1B_vS1C_EENS_8epilogue10collective6detail29Sm90TmaWarpSpecializedAdapterINS1G_15DefaultEpilogueISK_SL_SL_NS1F_6thread17LinearCombinationISK_Li1EffLNS1K_9ScaleType4KindE0ELNS_15FloatRoundStyleE2ESK_EENS1_15EpilogueDefaultEEEEEvvEEEEvNT_6ParamsE:
        .type           _ZN7cutlass13device_kernelINS_4gemm6kernel13GemmUniversalIN4cute5tupleIJiiiiEEENS1_10collective13CollectiveMmaINS1_37MainloopSm90TmaGmmaWarpSpecializedFP8ILi9ENS5_IJNS4_1CILi2EEENSA_ILi1EEESC_EEENS1_35KernelTmaWarpSpecializedCooperativeEEENS5_IJNSA_ILi128EEENSA_ILi256EEENSA_ILi64EEEEEENS_12float_e5m2_tENS5_IJlSC_lEEESK_SL_NS4_8TiledMMAINS4_8MMA_AtomIJNS4_4SM904GMMA31MMA_64x256x32_F32E5M2E5M2_SS_TNILNSP_7ScaleInE1ELSR_1EEEEEENS4_6LayoutISD_NS5_IJSC_NSA_ILi0EEESV_EEEEENS5_IJNS4_10UnderscoreESY_SY_EEEEENS4_13SM90_TMA_LOADENS4_14ComposedLayoutINS4_7SwizzleILi2ELi4ELi3EEENS4_18smem_ptr_flag_bitsILi8EEENSU_INS5_IJNSA_ILi8EEESI_EEENS5_IJSI_SC_EEEEEEEvNS4_8identityENS4_23SM90_TMA_LOAD_MULTICASTES1B_vS1C_EENS_8epilogue10collective6detail29Sm90TmaWarpSpecializedAdapterINS1G_15DefaultEpilogueISK_SL_SL_NS1F_6thread17LinearCombinationISK_Li1EffLNS1K_9ScaleType4KindE0ELNS_15FloatRoundStyleE2ESK_EENS1_15EpilogueDefaultEEEEEvvEEEEvNT_6ParamsE,@function
        .size           _ZN7cutlass13device_kernelINS_4gemm6kernel13GemmUniversalIN4cute5tupleIJiiiiEEENS1_10collective13CollectiveMmaINS1_37MainloopSm90TmaGmmaWarpSpecializedFP8ILi9ENS5_IJNS4_1CILi2EEENSA_ILi1EEESC_EEENS1_35KernelTmaWarpSpecializedCooperativeEEENS5_IJNSA_ILi128EEENSA_ILi256EEENSA_ILi64EEEEEENS_12float_e5m2_tENS5_IJlSC_lEEESK_SL_NS4_8TiledMMAINS4_8MMA_AtomIJNS4_4SM904GMMA31MMA_64x256x32_F32E5M2E5M2_SS_TNILNSP_7ScaleInE1ELSR_1EEEEEENS4_6LayoutISD_NS5_IJSC_NSA_ILi0EEESV_EEEEENS5_IJNS4_10UnderscoreESY_SY_EEEEENS4_13SM90_TMA_LOADENS4_14ComposedLayoutINS4_7SwizzleILi2ELi4ELi3EEENS4_18smem_ptr_flag_bitsILi8EEENSU_INS5_IJNSA_ILi8EEESI_EEENS5_IJSI_SC_EEEEEEEvNS4_8identityENS4_23SM90_TMA_LOAD_MULTICASTES1B_vS1C_EENS_8epilogue10collective6detail29Sm90TmaWarpSpecializedAdapterINS1G_15DefaultEpilogueISK_SL_SL_NS1F_6thread17LinearCombinationISK_Li1EffLNS1K_9ScaleType4KindE0ELNS_15FloatRoundStyleE2ESK_EENS1_15EpilogueDefaultEEEEEvvEEEEvNT_6ParamsE,(.L_x_345 - _ZN7cutlass13device_kernelINS_4gemm6kernel13GemmUniversalIN4cute5tupleIJiiiiEEENS1_10collective13CollectiveMmaINS1_37MainloopSm90TmaGmmaWarpSpecializedFP8ILi9ENS5_IJNS4_1CILi2EEENSA_ILi1EEESC_EEENS1_35KernelTmaWarpSpecializedCooperativeEEENS5_IJNSA_ILi128EEENSA_ILi256EEENSA_ILi64EEEEEENS_12float_e5m2_tENS5_IJlSC_lEEESK_SL_NS4_8TiledMMAINS4_8MMA_AtomIJNS4_4SM904GMMA31MMA_64x256x32_F32E5M2E5M2_SS_TNILNSP_7ScaleInE1ELSR_1EEEEEENS4_6LayoutISD_NS5_IJSC_NSA_ILi0EEESV_EEEEENS5_IJNS4_10UnderscoreESY_SY_EEEEENS4_13SM90_TMA_LOADENS4_14ComposedLayoutINS4_7SwizzleILi2ELi4ELi3EEENS4_18smem_ptr_flag_bitsILi8EEENSU_INS5_IJNSA_ILi8EEESI_EEENS5_IJSI_SC_EEEEEEEvNS4_8identityENS4_23SM90_TMA_LOAD_MULTICASTES1B_vS1C_EENS_8epilogue10collective6detail29Sm90TmaWarpSpecializedAdapterINS1G_15DefaultEpilogueISK_SL_SL_NS1F_6thread17LinearCombinationISK_Li1EffLNS1K_9ScaleType4KindE0ELNS_15FloatRoundStyleE2ESK_EENS1_15EpilogueDefaultEEEEEvvEEEEvNT_6ParamsE)
        .other          _ZN7cutlass13device_kernelINS_4gemm6kernel13GemmUniversalIN4cute5tupleIJiiiiEEENS1_10collective13CollectiveMmaINS1_37MainloopSm90TmaGmmaWarpSpecializedFP8ILi9ENS5_IJNS4_1CILi2EEENSA_ILi1EEESC_EEENS1_35KernelTmaWarpSpecializedCooperativeEEENS5_IJNSA_ILi128EEENSA_ILi256EEENSA_ILi64EEEEEENS_12float_e5m2_tENS5_IJlSC_lEEESK_SL_NS4_8TiledMMAINS4_8MMA_AtomIJNS4_4SM904GMMA31MMA_64x256x32_F32E5M2E5M2_SS_TNILNSP_7ScaleInE1ELSR_1EEEEEENS4_6LayoutISD_NS5_IJSC_NSA_ILi0EEESV_EEEEENS5_IJNS4_10UnderscoreESY_SY_EEEEENS4_13SM90_TMA_LOADENS4_14ComposedLayoutINS4_7SwizzleILi2ELi4ELi3EEENS4_18smem_ptr_flag_bitsILi8EEENSU_INS5_IJNSA_ILi8EEESI_EEENS5_IJSI_SC_EEEEEEEvNS4_8identityENS4_23SM90_TMA_LOAD_MULTICASTES1B_vS1C_EENS_8epilogue10collective6detail29Sm90TmaWarpSpecializedAdapterINS1G_15DefaultEpilogueISK_SL_SL_NS1F_6thread17LinearCombinationISK_Li1EffLNS1K_9ScaleType4KindE0ELNS_15FloatRoundStyleE2ESK_EENS1_15EpilogueDefaultEEEEEvvEEEEvNT_6ParamsE,@"STO_CUDA_ENTRY STV_DEFAULT"
_ZN7cutlass13device_kernelINS_4gemm6kernel13GemmUniversalIN4cute5tupleIJiiiiEEENS1_10collective13CollectiveMmaINS1_37MainloopSm90TmaGmmaWarpSpecializedFP8ILi9ENS5_IJNS4_1CILi2EEENSA_ILi1EEESC_EEENS1_35KernelTmaWarpSpecializedCooperativeEEENS5_IJNSA_ILi128EEENSA_ILi256EEENSA_ILi64EEEEEENS_12float_e5m2_tENS5_IJlSC_lEEESK_SL_NS4_8TiledMMAINS4_8MMA_AtomIJNS4_4SM904GMMA31MMA_64x256x32_F32E5M2E5M2_SS_TNILNSP_7ScaleInE1ELSR_1EEEEEENS4_6LayoutISD_NS5_IJSC_NSA_ILi0EEESV_EEEEENS5_IJNS4_10UnderscoreESY_SY_EEEEENS4_13SM90_TMA_LOADENS4_14ComposedLayoutINS4_7SwizzleILi2ELi4ELi3EEENS4_18smem_ptr_flag_bitsILi8EEENSU_INS5_IJNSA_ILi8EEESI_EEENS5_IJSI_SC_EEEEEEEvNS4_8identityENS4_23SM90_TMA_LOAD_MULTICASTES1B_vS1C_EENS_8epilogue10collective6detail29Sm90TmaWarpSpecializedAdapterINS1G_15DefaultEpilogueISK_SL_SL_NS1F_6thread17LinearCombinationISK_Li1EffLNS1K_9ScaleType4KindE0ELNS_15FloatRoundStyleE2ESK_EENS1_15EpilogueDefaultEEEEEvvEEEEvNT_6ParamsE:
[----:B------:R-:W0:Y:S02]  /*0000*/  LDC R1, c[0x0][0x28] ;  /* 0x00000a00ff017b82 */ /* 0x000e240000000800 */
[----:B0-----:R-:W-:Y:S01]  /*0010*/  VIADD R1, R1, 0xfffffef8 ;  /* 0xfffffef801017836 */ /* 0x001fe20000000000 */
[----:B------:R-:W0:Y:S01]  /*0020*/  S2R R4, SR_TID.X ;  /* 0x0000000000047919 */ /* 0x000e220000002100 */
[----:B------:R-:W-:Y:S01]  /*0030*/  ELECT P0, URZ, PT ;  /* 0x00000000003f782f */ /* 0x000fe20003800000 */
[----:B------:R-:W-:Y:S01]  /*0040*/  BSSY B0, `(.L_x_0) ;  /* 0x0000015000007945 */ /* 0x000fe20003800000 */
[--C-:B0-----:R-:W-:Y:S02]  /*0050*/  SHF.R.U32.HI R0, RZ, 0x5, R4.reuse ;  /* 0x00000005ff007819 */ /* 0x101fe40000011604 */
[----:B------:R-:W-:-:S03]  /*0060*/  SHF.R.U32.HI R2, RZ, 0x7, R4 ;  /* 0x00000007ff027819 */ /* 0x000fc60000011604 */
[----:B------:R-:W0:Y:S04]  /*0070*/  SHFL.IDX PT, R3, R0, RZ, 0x1f ;  /* 0x00001fff00037589 */ /* 0x000e2800000e0000 */
[----:B------:R-:W1:Y:S01]  /*0080*/  SHFL.IDX PT, R2, R2, RZ, 0x1f ;  /* 0x00001fff02027589 */ /* 0x000e6200000e0000 */
[----:B0-----:R-:W-:Y:S02]  /*0090*/  R2UR UR4, R3 ;  /* 0x00000000030472ca */ /* 0x001fe400000e0000 */
[----:B-1----:R-:W-:-:S11]  /*00a0*/  R2UR UR6, R2 ;  /* 0x00000000020672ca */ /* 0x002fd600000e0000 */
[----:B------:R-:W-:Y:S02]  /*00b0*/  USHF.R.S32.HI UR5, URZ, 0x1f, UR4 ;  /* 0x0000001f3f057899 */ /* 0x000fe40008011404 */
[----:B------:R-:W-:Y:S02]  /*00c0*/  ISETP.NE.OR P0, PT, RZ, UR4, !P0 ;  /* 0x00000004ff007c0c */ /* 0x000fe4000c705670 */
[----:B------:R-:W-:-:S04]  /*00d0*/  ULEA.HI UR5, UR5, UR4, URZ, 0x2 ;  /* 0x0000000405057291 */ /* 0x000fc8000f8f103f */
[----:B------:R-:W-:-:S04]  /*00e0*/  ULOP3.LUT UR5, UR5, 0xfffffffc, URZ, 0xc0, !UPT ;  /* 0xfffffffc05057892 */ /* 0x000fc8000f8ec03f */
[----:B------:R-:W-:-:S03]  /*00f0*/  UIADD3 UR8, UR4, -UR5, URZ ;  /* 0x8000000504087290 */ /* 0x000fc6000fffe03f */
[----:B------:R-:W-:Y:S09]  /*0100*/  @P0 BRA `(.L_x_1) ;  /* 0x0000000000200947 */ /* 0x000ff20003800000 */
[----:B------:R-:W-:Y:S02]  /*0110*/  ULDC.64 UR4, c[0x0][0x198] ;  /* 0x0000660000047ab9 */ /* 0x000fe40000000a00 */
[----:B------:R-:W-:Y:S02]  /*0120*/  UIADD3 UR10, UP0, UR4, 0xf0, URZ ;  /* 0x000000f0040a7890 */ /* 0x000fe4000ff1e03f */
[----:B------:R-:W-:Y:S02]  /*0130*/  UIADD3 UR4, UP1, UR4, 0x1f0, URZ ;  /* 0x000001f004047890 */ /* 0x000fe4000ff3e03f */
[----:B------:R-:W-:Y:S02]  /*0140*/  UIADD3.X UR11, URZ, UR5, URZ, UP0, !UPT ;  /* 0x000000053f0b7290 */ /* 0x000fe400087fe43f */
[----:B------:R-:W-:-:S07]  /*0150*/  UIADD3.X UR5, URZ, UR5, URZ, UP1, !UPT ;  /* 0x000000053f057290 */ /* 0x000fce0008ffe43f */
[----:B------:R0:W-:Y:S02]  /*0160*/  UTMACCTL.PF [UR10] ;  /* 0x000000000a0079b9 */ /* 0x0001e40008040000 */
[----:B------:R0:W-:Y:S02]  /*0170*/  UTMACCTL.PF [UR4] ;  /* 0x00000000040079b9 */ /* 0x0001e40008040000 */
[----:B0-----:R-:W-:Y:S01]  /*0180*/  NOP ;  /* 0x0000000000007918 */ /* 0x001fe20000000000 */
.L_x_1:
[----:B------:R-:W-:Y:S05]  /*0190*/  BSYNC B0 ;  /* 0x0000000000007941 */ /* 0x000fea0003800000 */
.L_x_0:
[----:B------:R-:W0:Y:S01]  /*01a0*/  SHFL.IDX PT, R3, R0, RZ, 0x1f ;  /* 0x00001fff00037589 */ /* 0x000e2200000e0000 */
[----:B------:R-:W-:Y:S01]  /*01b0*/  UISETP.NE.AND UP0, UPT, UR8, 0x3, UPT ;  /* 0x000000030800788c */ /* 0x000fe2000bf05270 */
[----:B------:R-:W-:Y:S01]  /*01c0*/  ISETP.NE.AND P1, PT, RZ, UR6, PT ;  /* 0x00000006ff007c0c */ /* 0x000fe2000bf25270 */
[----:B------:R-:W-:Y:S02]  /*01d0*/  UIADD3 UR10, UR6, -0x1, URZ ;  /* 0xffffffff060a7890 */ /* 0x000fe4000fffe03f */
[----:B------:R-:W-:Y:S02]  /*01e0*/  UISETP.EQ.OR UP0, UPT, UR8, URZ, !UP0 ;  /* 0x0000003f0800728c */ /* 0x000fe4000c702670 */
[----:B------:R-:W-:Y:S02]  /*01f0*/  UISETP.GE.U32.AND UP1, UPT, UR10, 0x2, UPT ;  /* 0x000000020a00788c */ /* 0x000fe4000bf26070 */
[----:B------:R-:W-:-:S04]  /*0200*/  UISETP.EQ.AND UP0, UPT, UR6, URZ, UP0 ;  /* 0x0000003f0600728c */ /* 0x000fc80008702270 */
[----:B------:R-:W-:-:S04]  /*0210*/  USEL UR13, URZ, 0x1, !UP0 ;  /* 0x000000013f0d7887 */ /* 0x000fc8000c000000 */
[----:B------:R-:W-:Y:S01]  /*0220*/  USEL UR13, UR13, 0x2, UP1 ;  /* 0x000000020d0d7887 */ /* 0x000fe20008800000 */
[----:B0-----:R-:W-:-:S13]  /*0230*/  ISETP.NE.AND P0, PT, R3, RZ, PT ;  /* 0x000000ff0300720c */ /* 0x001fda0003f05270 */
[----:B------:R-:W-:Y:S05]  /*0240*/  @P0 BRA `(.L_x_2) ;  /* 0x00000000008c0947 */ /* 0x000fea0003800000 */
[----:B------:R-:W-:Y:S01]  /*0250*/  ELECT P0, URZ, PT ;  /* 0x00000000003f782f */ /* 0x000fe20003800000 */
[----:B------:R-:W-:-:S12]  /*0260*/  BSSY B0, `(.L_x_2) ;  /* 0x0000021000007945 */ /* 0x000fd80003800000 */
[----:B------:R-:W-:Y:S05]  /*0270*/  @!P0 BRA `(.L_x_3) ;  /* 0x00000000007c8947 */ /* 0x000fea0003800000 */
[----:B------:R-:W0:Y:S01]  /*0280*/  S2UR UR9, SR_CgaCtaId ;  /* 0x00000000000979c3 */ /* 0x000e220000008800 */
[----:B------:R-:W-:Y:S01]  /*0290*/  UMOV UR4, 0x400 ;  /* 0x0000040000047882 */ /* 0x000fe20000000000 */
[----:B------:R-:W-:Y:S01]  /*02a0*/  UMOV UR5, 0x1 ;  /* 0x0000000100057882 */ /* 0x000fe20000000000 */
[----:B------:R-:W-:Y:S02]  /*02b0*/  UMOV UR6, 0x4 ;  /* 0x0000000400067882 */ /* 0x000fe40000000000 */
[----:B------:R-:W-:-:S04]  /*02c0*/  UIADD3 UR6, -UR6, 0x100000, URZ ;  /* 0x0010000006067890 */ /* 0x000fc8000fffe13f */
[----:B------:R-:W-:Y:S02]  /*02d0*/  USHF.L.U32 UR7, UR6, 0xb, URZ ;  /* 0x0000000b06077899 */ /* 0x000fe4000800063f */
[----:B------:R-:W-:Y:S02]  /*02e0*/  USHF.L.U32 UR6, UR6, 0x1, URZ ;  /* 0x0000000106067899 */ /* 0x000fe4000800063f */
[----:B0-----:R-:W-:Y:S02]  /*02f0*/  ULEA UR9, UR9, UR4, 0x18 ;  /* 0x0000000409097291 */ /* 0x001fe4000f8ec03f */
[----:B------:R-:W-:-:S04]  /*0300*/  UIADD3 UR4, -UR5, 0x100000, URZ ;  /* 0x0010000005047890 */ /* 0x000fc8000fffe13f */
[----:B------:R-:W-:Y:S02]  /*0310*/  USHF.L.U32 UR5, UR4, 0xb, URZ ;  /* 0x0000000b04057899 */ /* 0x000fe4000800063f */
[----:B------:R-:W-:Y:S01]  /*0320*/  USHF.L.U32 UR4, UR4, 0x1, URZ ;  /* 0x0000000104047899 */ /* 0x000fe2000800063f */
[----:B------:R-:W0:Y:S11]  /*0330*/  FENCE.VIEW.ASYNC.S ;  /* 0x00000000000073c6 */ /* 0x000e360000000000 */
[----:B0-----:R0:W1:Y:S01]  /*0340*/  SYNCS.EXCH.64 URZ, [UR9], UR4 ;  /* 0x00000004093f75b2 */ /* 0x0010620008000100 */
[----:B------:R0:W2:Y:S01]  /*0350*/  SYNCS.EXCH.64 URZ, [UR9+0x48], UR6 ;  /* 0x00004806093f75b2 */ /* 0x0000a20008000100 */
[----:B------:R0:W3:Y:S01]  /*0360*/  SYNCS.EXCH.64 URZ, [UR9+0x8], UR4 ;  /* 0x00000804093f75b2 */ /* 0x0000e20008000100 */
[----:B------:R0:W4:Y:S01]  /*0370*/  SYNCS.EXCH.64 URZ, [UR9+0x50], UR6 ;  /* 0x00005006093f75b2 */ /* 0x0001220008000100 */
[----:B------:R0:W0:Y:S01]  /*0380*/  SYNCS.EXCH.64 URZ, [UR9+0x10], UR4 ;  /* 0x00001004093f75b2 */ /* 0x0000220008000100 */
        /* <DEDUP_REMOVED lines=13> */
[----:B------:R-:W-:Y:S01]  /*0460*/  NOP ;  /* 0x0000000000007918 */ /* 0x000fe20000000000 */
.L_x_3:
[----:B0-----:R-:W-:Y:S05]  /*0470*/  BSYNC B0 ;  /* 0x0000000000007941 */ /* 0x001fea0003800000 */
.L_x_2:
[----:B------:R-:W-:Y:S01]  /*0480*/  SHF.R.S32.HI R2, RZ, 0x1f, R4 ;  /* 0x0000001fff027819 */ /* 0x000fe20000011404 */
[----:B------:R-:W0:Y:S01]  /*0490*/  SHFL.IDX PT, R0, R0, RZ, 0x1f ;  /* 0x00001fff00007589 */ /* 0x000e2200000e0000 */
[----:B------:R-:W5:Y:S01]  /*04a0*/  S2UR UR9, SR_CTAID.X ;  /* 0x00000000000979c3 */ /* 0x000f620000002500 */
[----:B------:R-:W-:Y:S02]  /*04b0*/  ELECT P0, URZ, PT ;  /* 0x00000000003f782f */ /* 0x000fe40003800000 */
[----:B------:R-:W-:Y:S01]  /*04c0*/  LEA.HI R2, R2, R4, RZ, 0x7 ;  /* 0x0000000402027211 */ /* 0x000fe200078f38ff */
[----:B------:R-:W-:Y:S01]  /*04d0*/  ULDC UR4, c[0x0][0x150] ;  /* 0x0000540000047ab9 */ /* 0x000fe20000000800 */
[----:B------:R-:W-:Y:S01]  /*04e0*/  SHF.R.S32.HI R6, RZ, 0x1f, R3 ;  /* 0x0000001fff067819 */ /* 0x000fe20000011403 */
[----:B------:R-:W-:Y:S01]  /*04f0*/  NOP ;  /* 0x0000000000007918 */ /* 0x000fe20000000000 */
[----:B------:R-:W-:Y:S01]  /*0500*/  LOP3.LUT R2, R2, 0xffffff80, RZ, 0xc0, !PT ;  /* 0xffffff8002027812 */ /* 0x000fe200078ec0ff */
[----:B------:R-:W-:Y:S01]  /*0510*/  NOP ;  /* 0x0000000000007918 */ /* 0x000fe20000000000 */
[----:B------:R-:W-:Y:S01]  /*0520*/  LEA.HI R6, R6, R3, RZ, 0x2 ;  /* 0x0000000306067211 */ /* 0x000fe200078f10ff */
[----:B------:R-:W1:Y:S02]  /*0530*/  LDC R8, c[0x0][0x144] ;  /* 0x00005100ff087b82 */ /* 0x000e640000000800 */
[----:B------:R-:W-:Y:S01]  /*0540*/  IMAD.IADD R4, R4, 0x1, -R2 ;  /* 0x0000000104047824 */ /* 0x000fe200078e0a02 */
[----:B------:R-:W-:Y:S01]  /*0550*/  LOP3.LUT R6, R6, 0x3ffffffc, RZ, 0xc0, !PT ;  /* 0x3ffffffc06067812 */ /* 0x000fe200078ec0ff */
[----:B------:R-:W2:Y:S03]  /*0560*/  S2R R2, SR_CTAID.Y ;  /* 0x0000000000027919 */ /* 0x000ea60000002600 */
[----:B------:R-:W-:Y:S01]  /*0570*/  SHF.R.S32.HI R5, RZ, 0x1f, R4 ;  /* 0x0000001fff057819 */ /* 0x000fe20000011404 */
[----:B------:R-:W-:Y:S01]  /*0580*/  IMAD.IADD R6, R3, 0x1, -R6 ;  /* 0x0000000103067824 */ /* 0x000fe200078e0a06 */
[----:B------:R-:W3:Y:S02]  /*0590*/  LDC R11, c[0x0][0x148] ;  /* 0x00005200ff0b7b82 */ /* 0x000ee40000000800 */
[----:B------:R-:W-:-:S02]  /*05a0*/  LEA.HI R5, R5, R4, RZ, 0x3 ;  /* 0x0000000405057211 */ /* 0x000fc400078f18ff */
[----:B0-----:R-:W-:Y:S02]  /*05b0*/  ISETP.NE.OR P0, PT, R0, RZ, !P0 ;  /* 0x000000ff0000720c */ /* 0x001fe40004705670 */
[--C-:B------:R-:W-:Y:S02]  /*05c0*/  SHF.R.S32.HI R0, RZ, 0x3, R5.reuse ;  /* 0x00000003ff007819 */ /* 0x100fe40000011405 */
[----:B------:R-:W-:Y:S02]  /*05d0*/  SHF.R.S32.HI R5, RZ, 0x1f, R5 ;  /* 0x0000001fff057819 */ /* 0x000fe40000011405 */
[----:B-----5:R-:W-:Y:S02]  /*05e0*/  I2FP.F32.U32 R7, UR9 ;  /* 0x0000000900077c45 */ /* 0x020fe40008201000 */
[----:B------:R-:W-:-:S03]  /*05f0*/  LEA.HI R5, R5, R0, RZ, 0x2 ;  /* 0x0000000005057211 */ /* 0x000fc600078f10ff */
[----:B------:R-:W-:Y:S01]  /*0600*/  FMUL R7, R7, UR4 ;  /* 0x0000000407077c20 */ /* 0x000fe20008400000 */
[----:B------:R-:W-:Y:S01]  /*0610*/  LOP3.LUT R5, R5, 0xfffffffc, RZ, 0xc0, !PT ;  /* 0xfffffffc05057812 */ /* 0x000fe200078ec0ff */
[----:B------:R-:W-:Y:S01]  /*0620*/  VOTEU.ALL UP0, P0 ;  /* 0x00000000003f7886 */ /* 0x000fe20000000000 */
[----:B------:R-:W-:Y:S01]  /*0630*/  ULDC UR4, c[0x0][0x154] ;  /* 0x0000550000047ab9 */ /* 0x000fe20000000800 */
[----:B------:R-:W-:Y:S02]  /*0640*/  VOTEU.ALL UP1, P0 ;  /* 0x00000000003f7886 */ /* 0x000fe40000020000 */
[----:B------:R-:W0:Y:S01]  /*0650*/  F2I.U32.TRUNC.NTZ R7, R7 ;  /* 0x0000000700077305 */ /* 0x000e22000020f000 */
[----:B------:R-:W-:Y:S01]  /*0660*/  IMAD.IADD R5, R0, 0x1, -R5 ;  /* 0x0000000100057824 */ /* 0x000fe200078e0a05 */
[----:B------:R-:W5:Y:S01]  /*0670*/  @!UP0 S2UR UR7, SR_CgaCtaId ;  /* 0x00000000000789c3 */ /* 0x000f620000008800 */
[----:B------:R-:W-:Y:S02]  /*0680*/  @!UP0 UMOV UR6, 0x400 ;  /* 0x0000040000068882 */ /* 0x000fe40000000000 */
[----:B------:R-:W-:Y:S01]  /*0690*/  IMAD R5, R6, 0x4, R5 ;  /* 0x0000000406057824 */ /* 0x000fe200078e0205 */
[----:B--2---:R-:W-:-:S04]  /*06a0*/  I2FP.F32.U32 R9, R2 ;  /* 0x0000000200097245 */ /* 0x004fc80000201000 */
[----:B------:R-:W-:Y:S01]  /*06b0*/  LEA.HI R0, R5, R5, RZ, 0x1 ;  /* 0x0000000505007211 */ /* 0x000fe200078f08ff */
[----:B------:R-:W-:Y:S01]  /*06c0*/  FMUL R9, R9, UR4 ;  /* 0x0000000409097c20 */ /* 0x000fe20008400000 */
[----:B------:R-:W-:Y:S02]  /*06d0*/  UMOV UR4, 0x20 ;  /* 0x0000002000047882 */ /* 0x000fe40000000000 */
[----:B------:R-:W-:Y:S01]  /*06e0*/  LOP3.LUT R6, R0, 0xfffffffe, RZ, 0xc0, !PT ;  /* 0xfffffffe00067812 */ /* 0x000fe200078ec0ff */
[----:B0-----:R-:W-:Y:S01]  /*06f0*/  IMAD.MOV R13, RZ, RZ, -R7 ;  /* 0x000000ffff0d7224 */ /* 0x001fe200078e0a07 */
[----:B------:R-:W-:-:S04]  /*0700*/  @!UP0 UIADD3 UR4, -UR4, 0x100000, URZ ;  /* 0x0010000004048890 */ /* 0x000fc8000fffe13f */
[----:B------:R-:W-:Y:S02]  /*0710*/  @!UP0 USHF.L.U32 UR5, UR4, 0xb, URZ ;  /* 0x0000000b04058899 */ /* 0x000fe4000800063f */
[----:B------:R-:W-:Y:S01]  /*0720*/  @!UP0 USHF.L.U32 UR4, UR4, 0x1, URZ ;  /* 0x0000000104048899 */ /* 0x000fe2000800063f */
[----:B------:R-:W0:Y:S01]  /*0730*/  F2I.U32.TRUNC.NTZ R9, R9 ;  /* 0x0000000900097305 */ /* 0x000e22000020f000 */
[----:B-1----:R-:W-:Y:S02]  /*0740*/  IMAD R0, R8, R13, UR9 ;  /* 0x0000000908007e24 */ /* 0x002fe4000f8e020d */
[C---:B------:R-:W-:Y:S02]  /*0750*/  IMAD.IADD R7, R5.reuse, 0x1, -R6 ;  /* 0x0000000105077824 */ /* 0x040fe400078e0a06 */
[----:B------:R-:W-:-:S03]  /*0760*/  IMAD.SHL.U32 R6, R5, 0x4, RZ ;  /* 0x0000000405067824 */ /* 0x000fc600078e00ff */
[----:B------:R-:W-:Y:S01]  /*0770*/  ISETP.NE.AND P2, PT, R7, R0, PT ;  /* 0x000000000700720c */ /* 0x000fe20003f45270 */
[----:B-----5:R-:W-:Y:S01]  /*0780*/  @!UP0 ULEA UR6, UR7, UR6, 0x18 ;  /* 0x0000000607068291 */ /* 0x020fe2000f8ec03f */
[----:B------:R-:W-:Y:S01]  /*0790*/  LOP3.LUT R10, R5, 0xc, R6, 0x78, !PT ;  /* 0x0000000c050a7812 */ /* 0x000fe200078e7806 */
[----:B------:R-:W1:Y:S01]  /*07a0*/  LDC R7, c[0x0][0x140] ;  /* 0x00005000ff077b82 */ /* 0x000e620000000800 */
[----:B------:R-:W-:Y:S01]  /*07b0*/  VOTEU.ALL UP0, P0 ;  /* 0x00000000003f7886 */ /* 0x000fe20000000000 */
[----:B------:R-:W-:Y:S01]  /*07c0*/  LOP3.LUT P0, RZ, R4, 0x7, RZ, 0xc0, !PT ;  /* 0x0000000704ff7812 */ /* 0x000fe2000780c0ff */
[----:B0-----:R-:W-:Y:S01]  /*07d0*/  IMAD.MOV R12, RZ, RZ, -R9 ;  /* 0x000000ffff0c7224 */ /* 0x001fe200078e0a09 */
[----:B------:R0:W-:Y:S01]  /*07e0*/  STL [R1+0x7c], R10 ;  /* 0x00007c0a01007387 */ /* 0x0001e20000100800 */
[----:B------:R-:W-:Y:S01]  /*07f0*/  IMAD.MOV.U32 R4, RZ, RZ, 0x1 ;  /* 0x00000001ff047424 */ /* 0x000fe200078e00ff */
[----:B------:R-:W-:Y:S01]  /*0800*/  ISETP.LT.U32.AND P0, PT, R10, 0x2, !P0 ;  /* 0x000000020a00780c */ /* 0x000fe20004701070 */
[----:B---3--:R-:W-:-:S03]  /*0810*/  IMAD R6, R11, R12, R2 ;  /* 0x0000000c0b067224 */ /* 0x008fc600078e0202 */
[----:B------:R-:W-:Y:S01]  /*0820*/  @P2 LEA.HI R5, R10, R10, RZ, 0x1 ;  /* 0x0000000a0a052211 */ /* 0x000fe200078f08ff */
[----:B------:R-:W2:Y:S02]  /*0830*/  FENCE.VIEW.ASYNC.S ;  /* 0x00000000000073c6 */ /* 0x000ea40000000000 */
[----:B--2---:R0:W2:Y:S01]  /*0840*/  @!UP0 SYNCS.EXCH.64 URZ, [UR6+0xa0], UR4 ;  /* 0x0000a004063f85b2 */ /* 0x0040a20008000100 */
[----:B------:R-:W-:-:S04]  /*0850*/  @P2 SHF.R.S32.HI R5, RZ, 0x1, R5 ;  /* 0x00000001ff052819 */ /* 0x000fc80000011405 */
[----:B------:R-:W-:Y:S02]  /*0860*/  @P2 ISETP.NE.AND P3, PT, R5, R6, PT ;  /* 0x000000060500220c */ /* 0x000fe40003f65270 */
[----:B------:R-:W-:Y:S02]  /*0870*/  SEL R5, RZ, 0x1, !P0 ;  /* 0x00000001ff057807 */ /* 0x000fe40004000000 */
[----:B------:R-:W-:Y:S02]  /*0880*/  @P2 SEL R4, RZ, 0x1, P3 ;  /* 0x00000001ff042807 */ /* 0x000fe40001800000 */
[----:B-1----:R-:W-:Y:S02]  /*0890*/  ISETP.EQ.U32.AND P4, PT, R7, 0x1, PT ;  /* 0x000000010700780c */ /* 0x002fe40003f82070 */
[----:B------:R-:W-:Y:S01]  /*08a0*/  LOP3.LUT R4, R4, R5, RZ, 0xc0, !PT ;  /* 0x0000000504047212 */ /* 0x000fe200078ec0ff */
[----:B------:R0:W1:Y:S01]  /*08b0*/  @!UP1 SYNCS.EXCH.64 URZ, [UR6+0xa8], UR4 ;  /* 0x0000a804063f95b2 */ /* 0x0000620008000100 */
[----:B------:R-:W-:-:S03]  /*08c0*/  NOP ;  /* 0x0000000000007918 */ /* 0x000fc60000000000 */
[----:B------:R0:W-:Y:S06]  /*08d0*/  STL [R1+0x78], R4 ;  /* 0x0000780401007387 */ /* 0x0001ec0000100800 */
[----:B--2---:R-:W-:Y:S05]  /*08e0*/  @!P4 BRA `(.L_x_4) ;  /* 0x000000000008c947 */ /* 0x004fea0003800000 */
[----:B-1--4-:R-:W-:Y:S01]  /*08f0*/  UCGABAR_ARV ;  /* 0x00000000000079c7 */ /* 0x012fe20008000000 */
[----:B------:R-:W-:Y:S05]  /*0900*/  BRA `(.L_x_5) ;  /* 0x0000000000047947 */ /* 0x000fea0003800000 */
.L_x_4:
[----:B-1--4-:R-:W-:Y:S01]  /*0910*/  NOP ;  /* 0x0000000000007918 */ /* 0x012fe20000000000 */
.L_x_5:
[----:B------:R-:W1:Y:S01]  /*0920*/  LDC R3, c[0x0][0x65c] ;  /* 0x00019700ff037b82 */ /* 0x000e620000000800 */
[----:B0-----:R-:W-:Y:S02]  /*0930*/  IMAD.U32 R4, RZ, RZ, UR9 ;  /* 0x00000009ff047e24 */ /* 0x001fe4000f8e00ff */
[----:B------:R-:W-:Y:S01]  /*0940*/  IMAD.MOV.U32 R5, RZ, RZ, RZ ;  /* 0x000000ffff057224 */ /* 0x000fe200078e00ff */
[----:B-1----:R-:W-:-:S13]  /*0950*/  ISETP.NE.AND P2, PT, R3, 0x1, PT ;  /* 0x000000010300780c */ /* 0x002fda0003f45270 */
[----:B------:R-:W0:Y:S01]  /*0960*/  @P2 LDC R7, c[0x0][0x10] ;  /* 0x00000400ff072b82 */ /* 0x000e220000000800 */
[----:B------:R-:W-:Y:S02]  /*0970*/  @P2 IMAD.MOV.U32 R3, RZ, RZ, RZ ;  /* 0x000000ffff032224 */ /* 0x000fe400078e00ff */
[----:B------:R-:W-:-:S05]  /*0980*/  @P2 IMAD.MOV.U32 R13, RZ, RZ, RZ ;  /* 0x000000ffff0d2224 */ /* 0x000fca00078e00ff */
[----:B------:R-:W1:Y:S01]  /*0990*/  @!P2 LDC R9, c[0x0][0xc] ;  /* 0x00000300ff09ab82 */ /* 0x000e620000000800 */
[----:B0-----:R-:W-:-:S04]  /*09a0*/  @P2 IMAD.WIDE.U32 R6, R7, UR9, R2 ;  /* 0x0000000907062c25 */ /* 0x001fc8000f8e0002 */
[----:B------:R-:W-:Y:S02]  /*09b0*/  @P2 IMAD.MOV.U32 R19, RZ, RZ, R6 ;  /* 0x000000ffff132224 */ /* 0x000fe400078e0006 */
[----:B------:R-:W-:Y:S02]  /*09c0*/  @P2 IMAD.IADD R23, R7, 0x1, R13 ;  /* 0x0000000107172824 */ /* 0x000fe400078e020d */
[----:B-1----:R-:W-:-:S04]  /*09d0*/  @!P2 IMAD.WIDE.U32 R4, R2, R9, R4 ;  /* 0x000000090204a225 */ /* 0x002fc800078e0004 */
[----:B------:R-:W-:Y:S02]  /*09e0*/  @!P2 IMAD.MOV.U32 R19, RZ, RZ, R4 ;  /* 0x000000ffff13a224 */ /* 0x000fe400078e0004 */
[----:B------:R-:W-:-:S03]  /*09f0*/  @!P2 IMAD.MOV.U32 R23, RZ, RZ, R5 ;  /* 0x000000ffff17a224 */ /* 0x000fc600078e0005 */
[----:B------:R0:W-:Y:S04]  /*0a00*/  STL [R1+0x84], R19 ;  /* 0x0000841301007387 */ /* 0x0001e80000100800 */
[----:B------:R0:W-:Y:S01]  /*0a10*/  STL [R1+0x80], R23 ;  /* 0x0000801701007387 */ /* 0x0001e20000100800 */
[----:B------:R-:W-:Y:S05]  /*0a20*/  @!P4 BRA `(.L_x_6) ;  /* 0x00000000000cc947 */ /* 0x000fea0003800000 */
[----:B------:R-:W-:Y:S01]  /*0a30*/  UCGABAR_WAIT ;  /* 0x0000000000007dc7 */ /* 0x000fe20008000000 */
[----:B------:R-:W-:Y:S01]  /*0a40*/  CCTL.IVALL ;  /* 0x00000000ff00798f */ /* 0x000fe20002000000 */
[----:B------:R-:W-:Y:S05]  /*0a50*/  BRA `(.L_x_7) ;  /* 0x0000000000047947 */ /* 0x000fea0003800000 */
.L_x_6:
[----:B------:R-:W-:Y:S06]  /*0a60*/  BAR.SYNC.DEFER_BLOCKING 0x0 ;  /* 0x0000000000007b1d */ /* 0x000fec0000010000 */
.L_x_7:
[----:B------:R-:W-:Y:S05]  /*0a70*/  @!P1 BRA `(.L_x_8) ;  /* 0x000000e000a49947 */ /* 0x000fea0003800000 */
[----:B------:R-:W-:-:S06]  /*0a80*/  UISETP.GT.U32.AND UP0, UPT, UR10, 0x1, UPT ;  /* 0x000000010a00788c */ /* 0x000fcc000bf04070 */
[----:B------:R-:W-:-:S13]  /*0a90*/  PLOP3.LUT P0, PT, PT, PT, UP0, 0x80, 0x0 ;  /* 0x000000000000781c */ /* 0x000fda0003f0f008 */
[----:B------:R-:W-:Y:S05]  /*0aa0*/  @P0 EXIT ;  /* 0x000000000000094d */ /* 0x000fea0003800000 */
[----:B------:R-:W-:Y:S01]  /*0ab0*/  IMAD.MOV.U32 R6, RZ, RZ, -0x1 ;  /* 0xffffffffff067424 */ /* 0x000fe200078e00ff */
[----:B------:R-:W-:Y:S01]  /*0ac0*/  ULDC.64 UR4, c[0x0][0x650] ;  /* 0x0001940000047ab9 */ /* 0x000fe20000000a00 */
[----:B------:R-:W-:Y:S01]  /*0ad0*/  IMAD.MOV.U32 R5, RZ, RZ, -0x1 ;  /* 0xffffffffff057424 */ /* 0x000fe200078e00ff */
[----:B------:R-:W-:Y:S01]  /*0ae0*/  ISETP.GE.U32.AND P0, PT, R19, UR4, PT ;  /* 0x0000000413007c0c */ /* 0x000fe2000bf06070 */
[----:B------:R-:W-:Y:S01]  /*0af0*/  UMOV UR22, 0xffffffff ;  /* 0xffffffff00167882 */ /* 0x000fe20000000000 */
[----:B------:R1:W-:Y:S01]  /*0b00*/  STL [R1+0x8c], R6 ;  /* 0x00008c0601007387 */ /* 0x0003e20000100800 */
[----:B------:R-:W-:Y:S02]  /*0b10*/  PRMT R4, RZ, 0x7610, R4 ;  /* 0x00007610ff047816 */ /* 0x000fe40000000004 */
[----:B------:R-:W-:Y:S01]  /*0b20*/  ISETP.GE.U32.AND.EX P0, PT, R23, UR5, PT, P0 ;  /* 0x0000000517007c0c */ /* 0x000fe2000bf06100 */
[----:B------:R1:W-:-:S12]  /*0b30*/  STL [R1+0x88], R5 ;  /* 0x0000880501007387 */ /* 0x0003d80000100800 */
[----:B-1----:R-:W-:Y:S05]  /*0b40*/  @P0 BRA `(.L_x_9) ;  /* 0x0000000400380947 */ /* 0x002fea0003800000 */
[----:B------:R-:W1:Y:S01]  /*0b50*/  LDC.64 R14, c[0x0][0x628] ;  /* 0x00018a00ff0e7b82 */ /* 0x000e620000000a00 */
[----:B------:R-:W-:Y:S02]  /*0b60*/  IMAD.MOV.U32 R4, RZ, RZ, R19 ;  /* 0x000000ffff047224 */ /* 0x000fe400078e0013 */
[----:B------:R-:W-:-:S05]  /*0b70*/  IMAD.MOV.U32 R5, RZ, RZ, R23 ;  /* 0x000000ffff057224 */ /* 0x000fca00078e0017 */
[----:B------:R-:W2:Y:S08]  /*0b80*/  LDC R10, c[0x0][0x630] ;  /* 0x00018c00ff0a7b82 */ /* 0x000eb00000000800 */
[----:B------:R-:W3:Y:S01]  /*0b90*/  LDC.64 R16, c[0x0][0x620] ;  /* 0x00018800ff107b82 */ /* 0x000ee20000000a00 */
[----:B-1----:R-:W-:-:S04]  /*0ba0*/  ISETP.NE.U32.AND P0, PT, R14, RZ, PT ;  /* 0x000000ff0e00720c */ /* 0x002fc80003f05070 */
[----:B------:R-:W-:-:S13]  /*0bb0*/  ISETP.NE.AND.EX P0, PT, R15, RZ, PT, P0 ;  /* 0x000000ff0f00720c */ /* 0x000fda0003f05300 */
[----:B--23--:R-:W-:Y:S05]  /*0bc0*/  @!P0 BRA `(.L_x_10) ;  /* 0x0000000000288947 */ /* 0x00cfea0003800000 */
[----:B------:R-:W1:Y:S02]  /*0bd0*/  LDC R9, c[0x0][0x634] ;  /* 0x00018d00ff097b82 */ /* 0x000e640000000800 */
[----:B-1----:R-:W-:-:S05]  /*0be0*/  IADD3 R9, P0, R19, R9, RZ ;  /* 0x0000000913097210 */ /* 0x002fca0007f1e0ff */
[----:B------:R-:W-:-:S04]  /*0bf0*/  IMAD.X R13, RZ, RZ, R23, P0 ;  /* 0x000000ffff0d7224 */ /* 0x000fc800000e0617 */
[----:B------:R-:W-:-:S04]  /*0c00*/  IMAD.WIDE.U32 R4, R13, R14, RZ ;  /* 0x0000000e0d047225 */ /* 0x000fc800078e00ff */
[----:B------:R-:W-:-:S04]  /*0c10*/  IMAD.WIDE.U32 R6, P0, R9, R15, R4 ;  /* 0x0000000f09067225 */ /* 0x000fc80007800004 */
[----:B------:R-:W-:-:S04]  /*0c20*/  IMAD.WIDE.U32 R4, R9, R14, RZ ;  /* 0x0000000e09047225 */ /* 0x000fc800078e00ff */
[----:B------:R-:W-:Y:S01]  /*0c30*/  IMAD.X R9, RZ, RZ, RZ, P0 ;  /* 0x000000ffff097224 */ /* 0x000fe200000e06ff */
[----:B------:R-:W-:Y:S01]  /*0c40*/  IADD3 RZ, P0, R5, R6, RZ ;  /* 0x0000000605ff7210 */ /* 0x000fe20007f1e0ff */
[----:B------:R-:W-:-:S04]  /*0c50*/  IMAD.MOV.U32 R8, RZ, RZ, R7 ;  /* 0x000000ffff087224 */ /* 0x000fc800078e0007 */
[----:B------:R-:W-:-:S08]  /*0c60*/  IMAD.WIDE.U32.X R4, R13, R15, R8, P0 ;  /* 0x0000000f0d047225 */ /* 0x000fd000000e0408 */
.L_x_10:
[----:B------:R-:W1:Y:S01]  /*0c70*/  LDC.64 R20, c[0x0][0x640] ;  /* 0x00019000ff147b82 */ /* 0x000e620000000a00 */
[-C--:B------:R-:W-:Y:S01]  /*0c80*/  SHF.R.U64 R22, R4, R10.reuse, R5 ;  /* 0x0000000a04167219 */ /* 0x080fe20000001205 */
[----:B------:R-:W-:Y:S01]  /*0c90*/  IMAD.MOV.U32 R4, RZ, RZ, R19 ;  /* 0x000000ffff047224 */ /* 0x000fe200078e0013 */
[----:B------:R-:W-:Y:S01]  /*0ca0*/  SHF.R.U32.HI R3, RZ, R10, R5 ;  /* 0x0000000aff037219 */ /* 0x000fe20000011605 */
[----:B------:R-:W-:Y:S01]  /*0cb0*/  IMAD.MOV.U32 R5, RZ, RZ, R23 ;  /* 0x000000ffff057224 */ /* 0x000fe200078e0017 */
[----:B------:R-:W-:Y:S01]  /*0cc0*/  IADD3 R7, P0, RZ, -R22, RZ ;  /* 0x80000016ff077210 */ /* 0x000fe20007f1e0ff */
[----:B0-----:R-:W-:Y:S02]  /*0cd0*/  IMAD R23, R11, R12, R2 ;  /* 0x0000000c0b177224 */ /* 0x001fe400078e0202 */
[----:B------:R-:W0:Y:S01]  /*0ce0*/  LDC R8, c[0x0][0x618] ;  /* 0x00018600ff087b82 */ /* 0x000e220000000800 */
[----:B------:R-:W-:Y:S02]  /*0cf0*/  IMAD.MOV.U32 R11, RZ, RZ, 0x1 ;  /* 0x00000001ff0b7424 */ /* 0x000fe400078e00ff */
[----:B------:R-:W-:-:S02]  /*0d00*/  IMAD.X R3, RZ, RZ, ~R3, P0 ;  /* 0x000000ffff037224 */ /* 0x000fc400000e0e03 */
[----:B------:R-:W-:-:S03]  /*0d10*/  IMAD.WIDE.U32 R4, R7, R16, R4 ;  /* 0x0000001007047225 */ /* 0x000fc600078e0004 */
[----:B------:R-:W2:Y:S01]  /*0d20*/  LDC R14, c[0x0][0x608] ;  /* 0x00018200ff0e7b82 */ /* 0x000ea20000000800 */
[----:B------:R-:W-:-:S04]  /*0d30*/  IMAD R6, R3, R16, RZ ;  /* 0x0000001003067224 */ /* 0x000fc800078e02ff */
[----:B------:R-:W-:-:S03]  /*0d40*/  IMAD R3, R7, R17, R6 ;  /* 0x0000001107037224 */ /* 0x000fc600078e0206 */
[----:B------:R-:W3:Y:S01]  /*0d50*/  LDC R18, c[0x0][0x658] ;  /* 0x00019600ff127b82 */ /* 0x000ee20000000800 */
[----:B------:R-:W-:Y:S01]  /*0d60*/  IMAD.IADD R3, R5, 0x1, R3 ;  /* 0x0000000105037824 */ /* 0x000fe200078e0203 */
[----:B-1----:R-:W-:Y:S01]  /*0d70*/  ISETP.NE.U32.AND P0, PT, R20, RZ, PT ;  /* 0x000000ff1400720c */ /* 0x002fe20003f05070 */
[----:B------:R-:W-:-:S03]  /*0d80*/  IMAD.MOV.U32 R5, RZ, RZ, -0x1 ;  /* 0xffffffffff057424 */ /* 0x000fc600078e00ff */
[----:B------:R-:W-:Y:S02]  /*0d90*/  ISETP.NE.AND.EX P0, PT, R21, RZ, PT, P0 ;  /* 0x000000ff1500720c */ /* 0x000fe40003f05300 */
[----:B------:R-:W1:Y:S01]  /*0da0*/  LDC R13, c[0x0][0x600] ;  /* 0x00018000ff0d7b82 */ /* 0x000e620000000800 */
[-CC-:B0-----:R-:W-:Y:S02]  /*0db0*/  SHF.R.U64 R10, R4, R8.reuse, R3.reuse ;  /* 0x00000008040a7219 */ /* 0x181fe40000001203 */
[----:B------:R-:W-:-:S05]  /*0dc0*/  SHF.R.U32.HI R3, RZ, R8, R3 ;  /* 0x00000008ff037219 */ /* 0x000fca0000011603 */
[----:B------:R-:W0:Y:S01]  /*0dd0*/  LDC R15, c[0x0][0x648] ;  /* 0x00019200ff0f7b82 */ /* 0x000e220000000800 */
[-CC-:B--2---:R-:W-:Y:S02]  /*0de0*/  SHF.R.U64 R19, R10, R14.reuse, R3.reuse ;  /* 0x0000000e0a137219 */ /* 0x184fe40000001203 */
[----:B------:R-:W-:-:S05]  /*0df0*/  SHF.R.U32.HI R3, RZ, R14, R3 ;  /* 0x0000000eff037219 */ /* 0x000fca0000011603 */
[----:B------:R-:W2:Y:S01]  /*0e00*/  LDC R17, c[0x0][0x638] ;  /* 0x00018e00ff117b82 */ /* 0x000ea20000000800 */
[-C--:B---3--:R-:W-:Y:S02]  /*0e10*/  SHF.L.U32 R2, R5, R18.reuse, RZ ;  /* 0x0000001205027219 */ /* 0x088fe400000006ff */
[--C-:B------:R-:W-:Y:S02]  /*0e20*/  SHF.R.U64 R12, R19, R18, R3.reuse ;  /* 0x00000012130c7219 */ /* 0x100fe40000001203 */
[----:B------:R-:W-:Y:S02]  /*0e30*/  LOP3.LUT R8, RZ, R2, RZ, 0x33, !PT ;  /* 0x00000002ff087212 */ /* 0x000fe400078e33ff */
[----:B------:R-:W-:Y:S01]  /*0e40*/  SHF.R.U32.HI R3, RZ, R18, R3 ;  /* 0x00000012ff037219 */ /* 0x000fe20000011603 */
[----:B------:R-:W3:Y:S01]  /*0e50*/  LDC R16, c[0x0][0x610] ;  /* 0x00018400ff107b82 */ /* 0x000ee20000000800 */
[----:B------:R-:W-:Y:S01]  /*0e60*/  IMAD.MOV.U32 R2, RZ, RZ, R12 ;  /* 0x000000ffff027224 */ /* 0x000fe200078e000c */
[----:B------:R-:W-:Y:S06]  /*0e70*/  @!P0 BRA `(.L_x_11) ;  /* 0x0000000000288947 */ /* 0x000fec0003800000 */
[----:B------:R-:W4:Y:S02]  /*0e80*/  LDC R7, c[0x0][0x64c] ;  /* 0x00019300ff077b82 */ /* 0x000f240000000800 */
[----:B----4-:R-:W-:-:S05]  /*0e90*/  IADD3 R7, P0, R12, R7, RZ ;  /* 0x000000070c077210 */ /* 0x010fca0007f1e0ff */
        /* <DEDUP_REMOVED lines=8> */
.L_x_11:
[----:B0-----:R-:W-:Y:S01]  /*0f20*/  SHF.R.U64 R4, R2, R15, R3 ;  /* 0x0000000f02047219 */ /* 0x001fe20000001203 */
[----:B-1----:R-:W-:Y:S01]  /*0f30*/  VIADD R5, R13, 0xffffffff ;  /* 0xffffffff0d057836 */ /* 0x002fe20000000000 */
[----:B------:R-:W-:Y:S02]  /*0f40*/  SHF.L.U32 R2, R11, R18, RZ ;  /* 0x000000120b027219 */ /* 0x000fe400000006ff */
[----:B------:R-:W-:Y:S01]  /*0f50*/  LOP3.LUT R3, R19, R8, RZ, 0xc0, !PT ;  /* 0x0000000813037212 */ /* 0x000fe200078ec0ff */
[----:B------:R-:W-:Y:S01]  /*0f60*/  IMAD.MOV R6, RZ, RZ, -R4 ;  /* 0x000000ffff067224 */ /* 0x000fe200078e0a04 */
[----:B------:R-:W-:Y:S02]  /*0f70*/  SEL R0, R0, R23, !P2 ;  /* 0x0000001700007207 */ /* 0x000fe40005000000 */
[----:B------:R-:W-:Y:S01]  /*0f80*/  LOP3.LUT R5, R10, R5, RZ, 0xc0, !PT ;  /* 0x000000050a057212 */ /* 0x000fe200078ec0ff */
[----:B------:R-:W-:Y:S01]  /*0f90*/  IMAD R3, R2, R4, R3 ;  /* 0x0000000402037224 */ /* 0x000fe200078e0203 */
[----:B------:R-:W-:Y:S01]  /*0fa0*/  R2UR UR22, R22 ;  /* 0x00000000161672ca */ /* 0x000fe200000e0000 */
[----:B--2---:R-:W-:-:S02]  /*0fb0*/  IMAD R2, R6, R17, R12 ;  /* 0x0000001106027224 */ /* 0x004fc400078e020c */
[----:B---3--:R-:W-:Y:S02]  /*0fc0*/  IMAD R0, R3, R16, R0 ;  /* 0x0000001003007224 */ /* 0x008fe400078e0200 */
[----:B------:R-:W-:Y:S02]  /*0fd0*/  IMAD R3, R2, R13, R5 ;  /* 0x0000000d02037224 */ /* 0x000fe400078e0205 */
[----:B------:R-:W-:-:S03]  /*0fe0*/  IMAD.MOV.U32 R4, RZ, RZ, 0x1 ;  /* 0x00000001ff047424 */ /* 0x000fc600078e00ff */
[----:B------:R-:W-:Y:S02]  /*0ff0*/  SEL R2, R3, R0, !P2 ;  /* 0x0000000003027207 */ /* 0x000fe40005000000 */
[----:B------:R-:W-:-:S03]  /*1000*/  SEL R0, R0, R3, !P2 ;  /* 0x0000000300007207 */ /* 0x000fc60005000000 */
[----:B------:R1:W-:Y:S04]  /*1010*/  STL [R1+0x88], R2 ;  /* 0x0000880201007387 */ /* 0x0003e80000100800 */
[----:B------:R1:W-:Y:S02]  /*1020*/  STL [R1+0x8c], R0 ;  /* 0x00008c0001007387 */ /* 0x0003e40000100800 */
.L_x_9:
[----:B------:R-:W-:-:S08]  /*1030*/  NOP ;  /* 0x0000000000007918 */ /* 0x000fd00000000000 */
[----:B------:R-:W2:Y:S02]  /*1040*/  USETMAXREG.TRY_ALLOC.CTAPOOL UP0, 0xe8 ;  /* 0x000000e8000079c8 */ /* 0x000ea40008000600 */
[----:B--2---:R-:W-:-:S13]  /*1050*/  PLOP3.LUT P0, PT, PT, PT, UP0, 0x80, 0x0 ;  /* 0x000000000000781c */ /* 0x004fda0003f0f008 */
[----:B------:R-:W-:Y:S05]  /*1060*/  @!P0 BRA `(.L_x_9) ;  /* 0xfffffffc00f08947 */ /* 0x000fea000383ffff */
[----:B------:R-:W-:Y:S01]  /*1070*/  ULDC.64 UR4, c[0x0][0x598] ;  /* 0x0001660000047ab9 */ /* 0x000fe20000000a00 */
[----:B------:R-:W-:Y:S01]  /*1080*/  ULDC.64 UR16, c[0x0][0x208] ;  /* 0x0000820000107ab9 */ /* 0x000fe20000000a00 */
[----:B------:R-:W-:-:S04]  /*1090*/  ISETP.NE.U32.AND P0, PT, RZ, UR4, PT ;  /* 0x00000004ff007c0c */ /* 0x000fc8000bf05070 */
[----:B------:R-:W-:-:S13]  /*10a0*/  ISETP.NE.AND.EX P0, PT, RZ, UR5, PT, P0 ;  /* 0x00000005ff007c0c */ /* 0x000fda000bf05300 */
[----:B------:R-:W-:Y:S05]  /*10b0*/  @!P0 BRA `(.L_x_12) ;  /* 0x0000000000208947 */ /* 0x000fea0003800000 */
[----:B-1----:R-:W1:Y:S02]  /*10c0*/  LDC.64 R2, c[0x0][0x598] ;  /* 0x00016600ff027b82 */ /* 0x002e640000000a00 */
[----:B-1----:R-:W2:Y:S02]  /*10d0*/  LDG.E.64 R2, desc[UR16][R2.64] ;  /* 0x0000001002027981 */ /* 0x002ea4000c1e1b00 */
[----:B--2---:R-:W-:-:S04]  /*10e0*/  ISETP.NE.U32.AND P0, PT, R2, RZ, PT ;  /* 0x000000ff0200720c */ /* 0x004fc80003f05070 */
[----:B------:R-:W-:-:S13]  /*10f0*/  ISETP.NE.AND.EX P0, PT, R3, RZ, PT, P0 ;  /* 0x000000ff0300720c */ /* 0x000fda0003f05300 */
[----:B------:R-:W-:Y:S05]  /*1100*/  @!P0 BRA `(.L_x_12) ;  /* 0x00000000000c8947 */ /* 0x000fea0003800000 */
[----:B------:R-:W2:Y:S02]  /*1110*/  LD.E R2, desc[UR16][R2.64] ;  /* 0x0000001002027980 */ /* 0x000ea4000c101900 */
[----:B--2---:R-:W-:Y:S01]  /*1120*/  R2UR UR20, R2 ;  /* 0x00000000021472ca */ /* 0x004fe200000e0000 */
[----:B------:R-:W-:-:S14]  /*1130*/  BRA `(.L_x_13) ;  /* 0x0000000000247947 */ /* 0x000fdc0003800000 */
.L_x_12:
[----:B------:R-:W-:Y:S02]  /*1140*/  ULDC.64 UR4, c[0x0][0x588] ;  /* 0x0001620000047ab9 */ /* 0x000fe40000000a00 */
[----:B------:R-:W-:-:S04]  /*1150*/  ISETP.NE.U32.AND P0, PT, RZ, UR4, PT ;  /* 0x00000004ff007c0c */ /* 0x000fc8000bf05070 */
[----:B------:R-:W-:-:S13]  /*1160*/  ISETP.NE.AND.EX P0, PT, RZ, UR5, PT, P0 ;  /* 0x00000005ff007c0c */ /* 0x000fda000bf05300 */
[----:B------:R-:W-:Y:S05]  /*1170*/  @!P0 BRA `(.L_x_14) ;  /* 0x0000000000108947 */ /* 0x000fea0003800000 */
[----:B-1----:R-:W1:Y:S02]  /*1180*/  LDC.64 R2, c[0x0][0x588] ;  /* 0x00016200ff027b82 */ /* 0x002e640000000a00 */
[----:B-1----:R-:W2:Y:S02]  /*1190*/  LDG.E R2, desc[UR16][R2.64] ;  /* 0x0000001002027981 */ /* 0x002ea4000c1e1900 */
[----:B--2---:R-:W-:Y:S01]  /*11a0*/  R2UR UR20, R2 ;  /* 0x00000000021472ca */ /* 0x004fe200000e0000 */
[----:B------:R-:W-:-:S14]  /*11b0*/  BRA `(.L_x_13) ;  /* 0x0000000000047947 */ /* 0x000fdc0003800000 */
.L_x_14:
[----:B------:R-:W-:-:S05]  /*11c0*/  ULDC UR20, c[0x0][0x580] ;  /* 0x0001600000147ab9 */ /* 0x000fca0000000800 */
.L_x_13:
[----:B------:R-:W-:Y:S02]  /*11d0*/  ULDC.64 UR4, c[0x0][0x5a0] ;  /* 0x0001680000047ab9 */ /* 0x000fe40000000a00 */
        /* <DEDUP_REMOVED lines=11> */
.L_x_15:
        /* <DEDUP_REMOVED lines=8> */
.L_x_17:
[----:B------:R-:W-:-:S05]  /*1310*/  ULDC UR19, c[0x0][0x584] ;  /* 0x0001610000137ab9 */ /* 0x000fca0000000800 */
.L_x_16:
[----:B------:R-:W-:-:S13]  /*1320*/  LOP3.LUT P0, RZ, R4, 0xff, RZ, 0xc0, !PT ;  /* 0x000000ff04ff7812 */ /* 0x000fda000780c0ff */
[----:B------:R-:W-:Y:S05]  /*1330*/  @!P0 EXIT ;  /* 0x000000000000894d */ /* 0x000fea0003800000 */
[----:B------:R-:W-:Y:S01]  /*1340*/  ULDC UR4, c[0x0][0x28c] ;  /* 0x0000a30000047ab9 */ /* 0x000fe20000000800 */
[----:B------:R-:W-:Y:S02]  /*1350*/  ULOP3.LUT UR21, UR13, 0x1, URZ, 0xfc, !UPT ;  /* 0x000000010d157892 */ /* 0x000fe4000f8efc3f */
[----:B------:R-:W-:-:S04]  /*1360*/  UIADD3 UR4, UR4, 0x3f, URZ ;  /* 0x0000003f04047890 */ /* 0x000fc8000fffe03f */
[----:B------:R-:W-:-:S04]  /*1370*/  USHF.R.S32.HI UR5, URZ, 0x1f, UR4 ;  /* 0x0000001f3f057899 */ /* 0x000fc80008011404 */
[----:B------:R-:W-:-:S03]  /*1380*/  ULEA.HI UR5, UR5, UR4, URZ, 0x6 ;  /* 0x0000000405057291 */ /* 0x000fc6000f8f303f */
[----:B------:R-:W-:Y:S01]  /*1390*/  UMOV UR4, URZ ;  /* 0x0000003f00047c82 */ /* 0x000fe20008000000 */
[----:B------:R-:W-:-:S03]  /*13a0*/  USHF.R.S32.HI UR12, URZ, 0x6, UR5 ;  /* 0x000000063f0c7899 */ /* 0x000fc60008011405 */
[----:B------:R-:W-:-:S09]  /*13b0*/  UMOV UR5, URZ ;  /* 0x0000003f00057c82 */ /* 0x000fd20008000000 */
.L_x_300:
[----:B-1----:R-:W1:Y:S01]  /*13c0*/  S2R R0, SR_TID.X ;  /* 0x0000000000007919 */ /* 0x002e620000002100 */
[----:B--2---:R-:W2:Y:S01]  /*13d0*/  S2UR UR11, SR_CgaCtaId ;  /* 0x00000000000b79c3 */ /* 0x004ea20000008800 */
[----:B------:R-:W-:Y:S01]  /*13e0*/  UMOV UR14, 0x400 ;  /* 0x00000400000e7882 */ /* 0x000fe20000000000 */
[----:B------:R-:W-:Y:S01]  /*13f0*/  UMOV UR6, URZ ;  /* 0x0000003f00067c82 */ /* 0x000fe20008000000 */
[----:B------:R-:W-:Y:S01]  /*1400*/  STL [R1+0x74], RZ ;  /* 0x000074ff01007387 */ /* 0x000fe20000100800 */
[----:B------:R-:W-:Y:S01]  /*1410*/  UMOV UR7, URZ ;  /* 0x0000003f00077c82 */ /* 0x000fe20008000000 */
[----:B------:R-:W-:Y:S01]  /*1420*/  UMOV UR8, URZ ;  /* 0x0000003f00087c82 */ /* 0x000fe20008000000 */
[----:B------:R-:W-:Y:S01]  /*1430*/  UMOV UR18, UR5 ;  /* 0x0000000500127c82 */ /* 0x000fe20008000000 */
[----:B------:R-:W-:Y:S01]  /*1440*/  STL [R1+0x70], RZ ;  /* 0x000070ff01007387 */ /* 0x000fe20000100800 */
[----:B---3--:R-:W3:Y:S01]  /*1450*/  LDC R2, c[0x0][0x28c] ;  /* 0x0000a300ff027b82 */ /* 0x008ee20000000800 */
[----:B------:R-:W-:-:S02]  /*1460*/  CS2R R4, SRZ ;  /* 0x0000000000047805 */ /* 0x000fc4000001ff00 */
[----:B------:R-:W-:Y:S01]  /*1470*/  CS2R R6, SRZ ;  /* 0x0000000000067805 */ /* 0x000fe2000001ff00 */
[----:B------:R-:W-:Y:S01]  /*1480*/  STL [R1+0x6c], RZ ;  /* 0x00006cff01007387 */ /* 0x000fe20000100800 */
[----:B------:R-:W-:Y:S02]  /*1490*/  CS2R R8, SRZ ;  /* 0x0000000000087805 */ /* 0x000fe4000001ff00 */
[----:B------:R-:W-:Y:S02]  /*14a0*/  CS2R R10, SRZ ;  /* 0x00000000000a7805 */ /* 0x000fe4000001ff00 */
[----:B------:R-:W-:Y:S01]  /*14b0*/  CS2R R12, SRZ ;  /* 0x00000000000c7805 */ /* 0x000fe2000001ff00 */
[----:B------:R-:W-:Y:S01]  /*14c0*/  STL [R1+0x68], RZ ;  /* 0x000068ff01007387 */ /* 0x000fe20000100800 */
[----:B------:R-:W-:Y:S02]  /*14d0*/  CS2R R14, SRZ ;  /* 0x00000000000e7805 */ /* 0x000fe4000001ff00 */
[----:B------:R-:W-:-:S02]  /*14e0*/  CS2R R16, SRZ ;  /* 0x0000000000107805 */ /* 0x000fc4000001ff00 */
[----:B0-----:R-:W-:Y:S01]  /*14f0*/  CS2R R18, SRZ ;  /* 0x0000000000127805 */ /* 0x001fe2000001ff00 */
[----:B------:R-:W-:Y:S01]  /*1500*/  STL [R1+0x64], RZ ;  /* 0x000064ff01007387 */ /* 0x000fe20000100800 */
[----:B------:R-:W-:Y:S02]  /*1510*/  CS2R R20, SRZ ;  /* 0x0000000000147805 */ /* 0x000fe4000001ff00 */
[----:B------:R-:W-:Y:S02]  /*1520*/  CS2R R22, SRZ ;  /* 0x0000000000167805 */ /* 0x000fe4000001ff00 */
[----:B------:R-:W-:Y:S01]  /*1530*/  CS2R R152, SRZ ;  /* 0x0000000000987805 */ /* 0x000fe2000001ff00 */
[----:B------:R-:W-:Y:S01]  /*1540*/  STL [R1+0x60], RZ ;  /* 0x000060ff01007387 */ /* 0x000fe20000100800 */
[----:B--2---:R-:W-:Y:S01]  /*1550*/  ULEA UR14, UR11, UR14, 0x18 ;  /* 0x0000000e0b0e7291 */ /* 0x004fe2000f8ec03f */
[----:B------:R-:W-:Y:S02]  /*1560*/  CS2R R154, SRZ ;  /* 0x00000000009a7805 */ /* 0x000fe4000001ff00 */
[----:B------:R-:W-:Y:S01]  /*1570*/  CS2R R156, SRZ ;  /* 0x00000000009c7805 */ /* 0x000fe2000001ff00 */
[----:B------:R-:W-:Y:S01]  /*1580*/  STL [R1+0x5c], RZ ;  /* 0x00005cff01007387 */ /* 0x000fe20000100800 */
[----:B------:R-:W-:-:S02]  /*1590*/  CS2R R158, SRZ ;  /* 0x00000000009e7805 */ /* 0x000fc4000001ff00 */
[----:B------:R-:W-:Y:S02]  /*15a0*/  CS2R R160, SRZ ;  /* 0x0000000000a07805 */ /* 0x000fe4000001ff00 */
[----:B------:R-:W-:Y:S02]  /*15b0*/  CS2R R162, SRZ ;  /* 0x0000000000a27805 */ /* 0x000fe4000001ff00 */
[----:B-1----:R-:W-:Y:S01]  /*15c0*/  LOP3.LUT R0, R0, 0x80, RZ, 0xc0, !PT ;  /* 0x0000008000007812 */ /* 0x002fe200078ec0ff */
[----:B------:R-:W-:Y:S01]  /*15d0*/  STL [R1+0x58], RZ ;  /* 0x000058ff01007387 */ /* 0x000fe20000100800 */
[----:B---3--:R-:W-:Y:S02]  /*15e0*/  ISETP.GE.AND P0, PT, R2, 0x1, PT ;  /* 0x000000010200780c */ /* 0x008fe40003f06270 */
[----:B------:R-:W-:Y:S02]  /*15f0*/  CS2R R2, SRZ ;  /* 0x0000000000027805 */ /* 0x000fe4000001ff00 */
[----:B------:R-:W-:Y:S01]  /*1600*/  SHF.R.U32.HI R0, RZ, 0x7, R0 ;  /* 0x00000007ff007819 */ /* 0x000fe20000011600 */
[----:B------:R-:W-:Y:S01]  /*1610*/  STL [R1+0x54], RZ ;  /* 0x000054ff01007387 */ /* 0x000fe20000100800 */
[----:B------:R-:W-:-:S02]  /*1620*/  CS2R R164, SRZ ;  /* 0x0000000000a47805 */ /* 0x000fc4000001ff00 */
[----:B------:R-:W-:Y:S02]  /*1630*/  CS2R R166, SRZ ;  /* 0x0000000000a67805 */ /* 0x000fe4000001ff00 */
[----:B------:R-:W-:Y:S01]  /*1640*/  CS2R R168, SRZ ;  /* 0x0000000000a87805 */ /* 0x000fe2000001ff00 */
[----:B------:R-:W-:Y:S01]  /*1650*/  STL [R1+0x50], RZ ;  /* 0x000050ff01007387 */ /* 0x000fe20000100800 */
[----:B------:R-:W-:Y:S02]  /*1660*/  CS2R R170, SRZ ;  /* 0x0000000000aa7805 */ /* 0x000fe4000001ff00 */
[----:B------:R-:W-:Y:S02]  /*1670*/  CS2R R172, SRZ ;  /* 0x0000000000ac7805 */ /* 0x000fe4000001ff00 */
[----:B------:R-:W-:Y:S01]  /*1680*/  CS2R R174, SRZ ;  /* 0x0000000000ae7805 */ /* 0x000fe2000001ff00 */
[----:B------:R-:W0:Y:S01]  /*1690*/  SHFL.IDX PT, R0, R0, RZ, 0x1f ;  /* 0x00001fff00007589 */ /* 0x000e2200000e0000 */
[----:B------:R-:W-:-:S02]  /*16a0*/  CS2R R176, SRZ ;  /* 0x0000000000b07805 */ /* 0x000fc4000001ff00 */
[----:B------:R-:W-:Y:S02]  /*16b0*/  CS2R R178, SRZ ;  /* 0x0000000000b27805 */ /* 0x000fe4000001ff00 */
[----:B------:R-:W-:Y:S01]  /*16c0*/  CS2R R180, SRZ ;  /* 0x0000000000b47805 */ /* 0x000fe2000001ff00 */
[----:B------:R1:W-:Y:S01]  /*16d0*/  STL [R1+0x4c], RZ ;  /* 0x00004cff01007387 */ /* 0x0003e20000100800 */
[----:B------:R-:W-:Y:S02]  /*16e0*/  CS2R R182, SRZ ;  /* 0x0000000000b67805 */ /* 0x000fe4000001ff00 */
[----:B------:R-:W-:Y:S02]  /*16f0*/  CS2R R184, SRZ ;  /* 0x0000000000b87805 */ /* 0x000fe4000001ff00 */
[----:B------:R-:W-:Y:S01]  /*1700*/  CS2R R186, SRZ ;  /* 0x0000000000ba7805 */ /* 0x000fe2000001ff00 */
[----:B------:R1:W-:Y:S01]  /*1710*/  STL [R1+0x48], RZ ;  /* 0x000048ff01007387 */ /* 0x0003e20000100800 */
        /* <DEDUP_REMOVED lines=14> */
[----:B------:R-:W-:Y:S02]  /*1800*/  CS2R R210, SRZ ;  /* 0x0000000000d27805 */ /* 0x000fe4000001ff00 */
[----:B0-----:R-:W-:Y:S01]  /*1810*/  R2UR UR9, R0 ;  /* 0x00000000000972ca */ /* 0x001fe200000e0000 */
[----:B------:R1:W-:Y:S01]  /*1820*/  STL [R1+0x38], RZ ;  /* 0x000038ff01007387 */ /* 0x0003e20000100800 */
[----:B------:R-:W-:Y:S01]  /*1830*/  IMAD.MOV.U32 R0, RZ, RZ, RZ ;  /* 0x000000ffff007224 */ /* 0x000fe200078e00ff */
[----:B------:R-:W-:-:S02]  /*1840*/  CS2R R212, SRZ ;  /* 0x0000000000d47805 */ /* 0x000fc4000001ff00 */
[----:B------:R-:W-:Y:S01]  /*1850*/  CS2R R214, SRZ ;  /* 0x0000000000d67805 */ /* 0x000fe2000001ff00 */
[----:B------:R1:W-:Y:S01]  /*1860*/  STL [R1+0x34], RZ ;  /* 0x000034ff01007387 */ /* 0x0003e20000100800 */
[----:B------:R-:W-:Y:S02]  /*1870*/  CS2R R216, SRZ ;  /* 0x0000000000d87805 */ /* 0x000fe4000001ff00 */
[----:B------:R-:W-:Y:S02]  /*1880*/  CS2R R218, SRZ ;  /* 0x0000000000da7805 */ /* 0x000fe4000001ff00 */
[----:B------:R-:W-:Y:S01]  /*1890*/  CS2R R220, SRZ ;  /* 0x0000000000dc7805 */ /* 0x000fe2000001ff00 */
[----:B------:R1:W-:Y:S01]  /*18a0*/  STL [R1+0x30], RZ ;  /* 0x000030ff01007387 */ /* 0x0003e20000100800 */
[----:B------:R-:W-:Y:S02]  /*18b0*/  CS2R R222, SRZ ;  /* 0x0000000000de7805 */ /* 0x000fe4000001ff00 */
[----:B------:R-:W-:Y:S01]  /*18c0*/  CS2R R224, SRZ ;  /* 0x0000000000e07805 */ /* 0x000fe2000001ff00 */
[----:B------:R-:W-:Y:S01]  /*18d0*/  IMAD.MOV.U32 R226, RZ, RZ, RZ ;  /* 0x000000ffffe27224 */ /* 0x000fe200078e00ff */
[----:B------:R1:W-:Y:S01]  /*18e0*/  STL [R1+0x2c], RZ ;  /* 0x00002cff01007387 */ /* 0x0003e20000100800 */
[----:B------:R-:W-:Y:S01]  /*18f0*/  ULEA.HI UR10, UR9, UR9, URZ, 0x1 ;  /* 0x00000009090a7291 */ /* 0x000fe2000f8f083f */
[----:B------:R-:W-:Y:S01]  /*1900*/  IMAD.U32 R227, RZ, RZ, UR4 ;  /* 0x00000004ffe37e24 */ /* 0x000fe2000f8e00ff */
[----:B------:R-:W-:Y:S01]  /*1910*/  CS2R R24, SRZ ;  /* 0x0000000000187805 */ /* 0x000fe2000001ff00 */
[----:B------:R1:W-:Y:S01]  /*1920*/  STL [R1+0x28], RZ ;  /* 0x000028ff01007387 */ /* 0x0003e20000100800 */
[----:B------:R-:W-:Y:S01]  /*1930*/  ULOP3.LUT UR10, UR10, 0xffffe, URZ, 0xc0, !UPT ;  /* 0x000ffffe0a0a7892 */ /* 0x000fe2000f8ec03f */
[----:B------:R-:W-:-:S02]  /*1940*/  CS2R R26, SRZ ;  /* 0x00000000001a7805 */ /* 0x000fc4000001ff00 */
[----:B------:R-:W-:Y:S01]  /*1950*/  CS2R R28, SRZ ;  /* 0x00000000001c7805 */ /* 0x000fe2000001ff00 */
[----:B------:R1:W-:Y:S01]  /*1960*/  STL [R1+0x24], RZ ;  /* 0x000024ff01007387 */ /* 0x0003e20000100800 */
[----:B------:R-:W-:Y:S01]  /*1970*/  UIADD3 UR10, UR9, -UR10, URZ ;  /* 0x8000000a090a7290 */ /* 0x000fe2000fffe03f */
[----:B----4-:R-:W-:Y:S02]  /*1980*/  CS2R R30, SRZ ;  /* 0x00000000001e7805 */ /* 0x010fe4000001ff00 */
[----:B------:R-:W-:Y:S01]  /*1990*/  CS2R R32, SRZ ;  /* 0x0000000000207805 */ /* 0x000fe2000001ff00 */
[----:B------:R1:W-:Y:S01]  /*19a0*/  STL [R1+0x20], RZ ;  /* 0x000020ff01007387 */ /* 0x0003e20000100800 */
[----:B------:R-:W-:Y:S01]  /*19b0*/  ULEA UR10, UR10, UR14, 0xc ;  /* 0x0000000e0a0a7291 */ /* 0x000fe2000f8e603f */
[----:B------:R-:W-:Y:S02]  /*19c0*/  CS2R R34, SRZ ;  /* 0x0000000000227805 */ /* 0x000fe4000001ff00 */
[----:B------:R-:W-:Y:S01]  /*19d0*/  CS2R R36, SRZ ;  /* 0x0000000000247805 */ /* 0x000fe2000001ff00 */
[----:B------:R1:W-:Y:S01]  /*19e0*/  STL [R1+0x1c], RZ ;  /* 0x00001cff01007387 */ /* 0x0003e20000100800 */
[----:B------:R-:W-:Y:S01]  /*19f0*/  UIADD3 UR10, UR10, 0x180, URZ ;  /* 0x000001800a0a7890 */ /* 0x000fe2000fffe03f */
[----:B------:R-:W-:-:S02]  /*1a00*/  CS2R R38, SRZ ;  /* 0x0000000000267805 */ /* 0x000fc4000001ff00 */
[----:B------:R-:W-:Y:S01]  /*1a10*/  CS2R R40, SRZ ;  /* 0x0000000000287805 */ /* 0x000fe2000001ff00 */
[----:B------:R1:W-:Y:S01]  /*1a20*/  STL [R1+0x18], RZ ;  /* 0x000018ff01007387 */ /* 0x0003e20000100800 */
[----:B------:R-:W-:Y:S01]  /*1a30*/  USHF.R.U32.HI UR10, URZ, 0x4, UR10 ;  /* 0x000000043f0a7899 */ /* 0x000fe2000801160a */
[----:B------:R-:W-:Y:S02]  /*1a40*/  CS2R R42, SRZ ;  /* 0x00000000002a7805 */ /* 0x000fe4000001ff00 */
[----:B------:R-:W-:Y:S01]  /*1a50*/  CS2R R44, SRZ ;  /* 0x00000000002c7805 */ /* 0x000fe2000001ff00 */
[----:B------:R1:W-:Y:S01]  /*1a60*/  STL [R1+0x14], RZ ;  /* 0x000014ff01007387 */ /* 0x0003e20000100800 */
[----:B------:R-:W-:Y:S01]  /*1a70*/  ULOP3.LUT UR15, UR10, 0x3fff, URZ, 0xc0, !UPT ;  /* 0x00003fff0a0f7892 */ /* 0x000fe2000f8ec03f */
        /* <DEDUP_REMOVED lines=18> */
[----:B------:R1:W-:Y:S01]  /*1ba0*/  STL [R1], RZ ;  /* 0x000000ff01007387 */ /* 0x0003e20000100800 */
[----:B------:R-:W-:-:S02]  /*1bb0*/  CS2R R74, SRZ ;  /* 0x00000000004a7805 */ /* 0x000fc4000001ff00 */
[----:B------:R-:W-:Y:S02]  /*1bc0*/  CS2R R76, SRZ ;  /* 0x00000000004c7805 */ /* 0x000fe4000001ff00 */
[----:B------:R-:W-:Y:S02]  /*1bd0*/  CS2R R78, SRZ ;  /* 0x00000000004e7805 */ /* 0x000fe4000001ff00 */
[----:B------:R-:W-:Y:S02]  /*1be0*/  CS2R R80, SRZ ;  /* 0x0000000000507805 */ /* 0x000fe4000001ff00 */
[----:B------:R-:W-:Y:S02]  /*1bf0*/  CS2R R82, SRZ ;  /* 0x0000000000527805 */ /* 0x000fe4000001ff00 */
[----:B------:R-:W-:Y:S02]  /*1c00*/  CS2R R84, SRZ ;  /* 0x0000000000547805 */ /* 0x000fe4000001ff00 */
        /* <DEDUP_REMOVED lines=32> */
[----:B------:R-:W-:Y:S01]  /*1e10*/  CS2R R150, SRZ ;  /* 0x0000000000967805 */ /* 0x000fe2000001ff00 */
[----:B-1----:R-:W-:Y:S06]  /*1e20*/  @!P0 BRA `(.L_x_18) ;  /* 0x0000001000688947 */ /* 0x002fec0003800000 */
[----:B------:R-:W-:-:S06]  /*1e30*/  UISETP.NE.AND UP0, UPT, UR21, 0x3, UPT ;  /* 0x000000031500788c */ /* 0x000fcc000bf05270 */
[----:B------:R-:W-:-:S13]  /*1e40*/  PLOP3.LUT P1, PT, PT, PT, UP0, 0x80, 0x0 ;  /* 0x000000000000781c */ /* 0x000fda0003f2f008 */
[----:B------:R-:W-:Y:S05]  /*1e50*/  @!P1 BRA `(.L_x_19) ;  /* 0x0000000000049947 */ /* 0x000fea0003800000 */
[----:B------:R-:W-:Y:S01]  /*1e60*/  BPT.TRAP 0x1 ;  /* 0x000000040000795c */ /* 0x000fe20000300000 */
.L_x_19:
[----:B------:R-:W-:Y:S01]  /*1e70*/  ULEA UR6, UR5, UR14, 0x3 ;  /* 0x0000000e05067291 */ /* 0x000fe2000f8e183f */
[----:B------:R-:W-:-:S05]  /*1e80*/  IMAD.U32 R0, RZ, RZ, UR4 ;  /* 0x00000004ff007e24 */ /* 0x000fca000f8e00ff */
[----:B------:R-:W-:-:S04]  /*1e90*/  SHF.L.U32 R0, R0, 0x1f, RZ ;  /* 0x0000001f00007819 */ /* 0x000fc800000006ff */
[----:B------:R0:W1:Y:S01]  /*1ea0*/  SYNCS.PHASECHK.TRANS64.TRYWAIT P0, [UR6], R0 ;  /* 0x00000000ff0075a7 */ /* 0x0000620008000146 */
[----:B------:R-:W-:Y:S05]  /*1eb0*/  @!P1 BRA `(.L_x_20) ;  /* 0x0000000000049947 */ /* 0x000fea0003800000 */
[----:B------:R-:W-:Y:S01]  /*1ec0*/  BPT.TRAP 0x1 ;  /* 0x000000040000795c */ /* 0x000fe20000300000 */
.L_x_20:
[----:B-1----:R-:W-:Y:S05]  /*1ed0*/  @P0 BRA `(.L_x_21) ;  /* 0x0000000000080947 */ /* 0x002fea0003800000 */
[----:B------:R-:W1:Y:S02]  /*1ee0*/  SYNCS.PHASECHK.TRANS64.TRYWAIT P0, [UR6], R0 ;  /* 0x00000000ff0075a7 */ /* 0x000e640008000146 */
[----:B-1----:R-:W-:Y:S05]  /*1ef0*/  @!P0 BRA `(.L_x_22) ;  /* 0x000000e400d08947 */ /* 0x002fea0003800000 */
.L_x_21:
[----:B------:R-:W-:Y:S01]  /*1f00*/  UIADD3 UR6, UR14, 0x12180, URZ ;  /* 0x000121800e067890 */ /* 0x000fe2000fffe03f */
[----:B------:R-:W-:Y:S01]  /*1f10*/  WARPGROUP.ARRIVE ;  /* 0x00000000000079c5 */ /* 0x000fe20000000000 */
[----:B------:R-:W-:Y:S01]  /*1f20*/  ULOP3.LUT UR8, UR15, 0x10000, URZ, 0xfc, !UPT ;  /* 0x000100000f087892 */ /* 0x000fe2000f8efc3f */
[----:B------:R2:W-:Y:S01]  /*1f30*/  STL [R1+0x74], RZ ;  /* 0x000074ff01007387 */ /* 0x0005e20000100800 */
[----:B------:R-:W-:Y:S01]  /*1f40*/  USHF.R.U32.HI UR6, URZ, 0x4, UR6 ;  /* 0x000000043f067899 */ /* 0x000fe20008011606 */
[----:B01----:R-:W-:Y:S01]  /*1f50*/  IMAD.MOV.U32 R0, RZ, RZ, RZ ;  /* 0x000000ffff007224 */ /* 0x003fe200078e00ff */
[----:B------:R-:W-:Y:S01]  /*1f60*/  ULEA UR8, UR5, UR8, 0x9 ;  /* 0x0000000805087291 */ /* 0x000fe2000f8e483f */
[----:B------:R2:W-:Y:S01]  /*1f70*/  STL [R1+0x70], RZ ;  /* 0x000070ff01007387 */ /* 0x0005e20000100800 */
[----:B------:R-:W-:Y:S01]  /*1f80*/  ULOP3.LUT UR6, UR6, 0x3fff, URZ, 0xc0, !UPT ;  /* 0x00003fff06067892 */ /* 0x000fe2000f8ec03f */
[----:B------:R-:W-:Y:S01]  /*1f90*/  CS2R R2, SRZ ;  /* 0x0000000000027805 */ /* 0x000fe2000001ff00 */
[----:B------:R-:W-:Y:S01]  /*1fa0*/  UMOV UR9, 0x80000020 ;  /* 0x8000002000097882 */ /* 0x000fe20000000000 */
[----:B------:R-:W-:Y:S01]  /*1fb0*/  UMOV UR11, 0x80000020 ;  /* 0x80000020000b7882 */ /* 0x000fe20000000000 */
[----:B------:R-:W-:Y:S01]  /*1fc0*/  ULOP3.LUT UR6, UR6, 0x10000, URZ, 0xfc, !UPT ;  /* 0x0001000006067892 */ /* 0x000fe2000f8efc3f */
[----:B------:R2:W-:Y:S01]  /*1fd0*/  STL [R1+0x6c], RZ ;  /* 0x00006cff01007387 */ /* 0x0005e20000100800 */
[----:B------:R-:W-:Y:S01]  /*1fe0*/  ULDC UR7, c[0x0][0x50c] ;  /* 0x0001430000077ab9 */ /* 0x000fe20000000800 */
[----:B------:R-:W-:Y:S01]  /*1ff0*/  CS2R R4, SRZ ;  /* 0x0000000000047805 */ /* 0x000fe2000001ff00 */
[----:B------:R-:W-:Y:S01]  /*2000*/  ULEA UR10, UR5, UR6, 0xa ;  /* 0x00000006050a7291 */ /* 0x000fe2000f8e503f */
[----:B------:R2:W-:Y:S01]  /*2010*/  STL [R1+0x68], RZ ;  /* 0x000068ff01007387 */ /* 0x0005e20000100800 */
[----:B------:R-:W-:Y:S01]  /*2020*/  UISETP.NE.AND UP0, UPT, UR7, 0x2, UPT ;  /* 0x000000020700788c */ /* 0x000fe2000bf05270 */
[----:B------:R-:W-:Y:S01]  /*2030*/  CS2R R6, SRZ ;  /* 0x0000000000067805 */ /* 0x000fe2000001ff00 */
[----:B------:R-:W-:Y:S01]  /*2040*/  UMOV UR6, 0x2 ;  /* 0x0000000200067882 */ /* 0x000fe20000000000 */
[----:B------:R2:W-:Y:S01]  /*2050*/  STL [R1+0x64], RZ ;  /* 0x000064ff01007387 */ /* 0x0005e20000100800 */
[----:B------:R-:W-:Y:S01]  /*2060*/  USEL UR7, URZ, 0x1, UP0 ;  /* 0x000000013f077887 */ /* 0x000fe20008000000 */
[----:B------:R-:W-:-:S02]  /*2070*/  CS2R R8, SRZ ;  /* 0x0000000000087805 */ /* 0x000fc4000001ff00 */
[----:B------:R-:W-:Y:S01]  /*2080*/  CS2R R10, SRZ ;  /* 0x00000000000a7805 */ /* 0x000fe2000001ff00 */
[----:B------:R-:W-:Y:S01]  /*2090*/  QGMMA.64x256x32.F32.E5M2.E5M2 R24, gdesc[UR8], RZ, !UPT ;  /* 0x03e00000081879f3 */ /* 0x000fe2000c7038ff */
[----:B------:R2:W-:Y:S01]  /*20a0*/  STL [R1+0x60], RZ ;  /* 0x000060ff01007387 */ /* 0x0005e20000100800 */
[----:B------:R-:W-:Y:S01]  /*20b0*/  UIADD3 UR8, UR8, 0x2, URZ ;  /* 0x0000000208087890 */ /* 0x000fe2000fffe03f */
[----:B------:R-:W-:Y:S01]  /*20c0*/  ISETP.NE.AND P0, PT, RZ, UR7, PT ;  /* 0x00000007ff007c0c */ /* 0x000fe2000bf05270 */
[----:B------:R-:W-:Y:S01]  /*20d0*/  UIADD3 UR10, UR10, 0x2, URZ ;  /* 0x000000020a0a7890 */ /* 0x000fe2000fffe03f */
[----:B------:R2:W-:Y:S01]  /*20e0*/  STL [R1+0x5c], RZ ;  /* 0x00005cff01007387 */ /* 0x0005e20000100800 */
[----:B------:R-:W-:Y:S01]  /*20f0*/  UMOV UR9, 0x80000020 ;  /* 0x8000002000097882 */ /* 0x000fe20000000000 */
[----:B------:R-:W-:Y:S01]  /*2100*/  UMOV UR11, 0x80000020 ;  /* 0x80000020000b7882 */ /* 0x000fe20000000000 */
        /* <DEDUP_REMOVED lines=58> */
[----:B------:R-:W-:-:S03]  /*24b0*/  IMAD.MOV.U32 R226, RZ, RZ, RZ ;  /* 0x000000ffffe27224 */ /* 0x000fc600078e00ff */
[----:B------:R2:W-:Y:S04]  /*24c0*/  STL [R1+0x1c], RZ ;  /* 0x00001cff01007387 */ /* 0x0005e80000100800 */
[----:B------:R2:W-:Y:S04]  /*24d0*/  STL [R1+0x18], RZ ;  /* 0x000018ff01007387 */ /* 0x0005e80000100800 */
[----:B------:R2:W-:Y:S04]  /*24e0*/  STL [R1+0x14], RZ ;  /* 0x000014ff01007387 */ /* 0x0005e80000100800 */
[----:B------:R2:W-:Y:S04]  /*24f0*/  STL [R1+0x10], RZ ;  /* 0x000010ff01007387 */ /* 0x0005e80000100800 */
[----:B------:R2:W-:Y:S04]  /*2500*/  STL [R1+0xc], RZ ;  /* 0x00000cff01007387 */ /* 0x0005e80000100800 */
[----:B------:R2:W-:Y:S04]  /*2510*/  STL [R1+0x8], RZ ;  /* 0x000008ff01007387 */ /* 0x0005e80000100800 */
[----:B------:R2:W-:Y:S04]  /*2520*/  STL [R1+0x4], RZ ;  /* 0x000004ff01007387 */ /* 0x0005e80000100800 */
[----:B------:R2:W-:Y:S01]  /*2530*/  STL [R1], RZ ;  /* 0x000000ff01007387 */ /* 0x0005e20000100800 */
[----:B------:R-:W-:Y:S01]  /*2540*/  QGMMA.64x256x32.F32.E5M2.E5M2 R24, gdesc[UR8], R24, gsb0 ;  /* 0x03e00000081879f3 */ /* 0x000fe20008003818 */
[----:B------:R-:W-:Y:S05]  /*2550*/  @!P0 BRA `(.L_x_23) ;  /* 0x0000000800808947 */ /* 0x000fea0003800000 */
[----:B------:R-:W-:Y:S02]  /*2560*/  WARPGROUP.DEPBAR.LE gsb0, 0x0 ;  /* 0x00008000000079c5 */ /* 0x000fe40000010000 */
[----:B------:R-:W-:-:S01]  /*2570*/  FADD R227, RZ, R122 ;  /* 0x0000007affe37221 */ /* 0x000fc20000000000 */
[----:B------:R-:W-:Y:S01]  /*2580*/  FADD R226, RZ, R24 ;  /* 0x00000018ffe27221 */ /* 0x000fe20000000000 */
[----:B------:R-:W-:-:S01]  /*2590*/  FADD R225, RZ, R25 ;  /* 0x00000019ffe17221 */ /* 0x000fc20000000000 */
[----:B------:R-:W-:Y:S01]  /*25a0*/  FADD R224, RZ, R26 ;  /* 0x0000001affe07221 */ /* 0x000fe20000000000 */
[----:B------:R-:W-:-:S01]  /*25b0*/  FADD R223, RZ, R27 ;  /* 0x0000001bffdf7221 */ /* 0x000fc20000000000 */
[----:B------:R0:W-:Y:S01]  /*25c0*/  STL [R1], R227 ;  /* 0x000000e301007387 */ /* 0x0001e20000100800 */
[----:B------:R-:W-:-:S01]  /*25d0*/  FADD R222, RZ, R28 ;  /* 0x0000001cffde7221 */ /* 0x000fc20000000000 */
[----:B------:R-:W-:Y:S01]  /*25e0*/  FADD R221, RZ, R29 ;  /* 0x0000001dffdd7221 */ /* 0x000fe20000000000 */
[----:B------:R-:W-:-:S01]  /*25f0*/  FADD R220, RZ, R30 ;  /* 0x0000001effdc7221 */ /* 0x000fc20000000000 */
[----:B------:R-:W-:Y:S01]  /*2600*/  FADD R219, RZ, R31 ;  /* 0x0000001fffdb7221 */ /* 0x000fe20000000000 */
[----:B------:R-:W-:-:S01]  /*2610*/  FADD R218, RZ, R32 ;  /* 0x00000020ffda7221 */ /* 0x000fc20000000000 */
[----:B------:R-:W-:Y:S01]  /*2620*/  FADD R217, RZ, R33 ;  /* 0x00000021ffd97221 */ /* 0x000fe20000000000 */
[----:B------:R-:W-:-:S01]  /*2630*/  FADD R216, RZ, R34 ;  /* 0x00000022ffd87221 */ /* 0x000fc20000000000 */
[----:B------:R-:W-:Y:S01]  /*2640*/  FADD R215, RZ, R35 ;  /* 0x00000023ffd77221 */ /* 0x000fe20000000000 */
[----:B------:R-:W-:-:S01]  /*2650*/  FADD R214, RZ, R36 ;  /* 0x00000024ffd67221 */ /* 0x000fc20000000000 */
[----:B0-----:R-:W-:Y:S01]  /*2660*/  FADD R227, RZ, R123 ;  /* 0x0000007bffe37221 */ /* 0x001fe20000000000 */
[----:B------:R-:W-:-:S01]  /*2670*/  FADD R213, RZ, R37 ;  /* 0x00000025ffd57221 */ /* 0x000fc20000000000 */
[----:B------:R-:W-:Y:S01]  /*2680*/  FADD R212, RZ, R38 ;  /* 0x00000026ffd47221 */ /* 0x000fe20000000000 */
[----:B------:R-:W-:-:S01]  /*2690*/  FADD R211, RZ, R39 ;  /* 0x00000027ffd37221 */ /* 0x000fc20000000000 */
[----:B------:R-:W-:Y:S01]  /*26a0*/  FADD R210, RZ, R40 ;  /* 0x00000028ffd27221 */ /* 0x000fe20000000000 */
[----:B------:R0:W-:Y:S01]  /*26b0*/  STL [R1+0x4], R227 ;  /* 0x000004e301007387 */ /* 0x0001e20000100800 */
        /* <DEDUP_REMOVED lines=93> */
[----:B------:R-:W-:Y:S01]  /*2c90*/  UMOV UR6, URZ ;  /* 0x0000003f00067c82 */ /* 0x000fe20008000000 */
[----:B0-----:R-:W-:-:S05]  /*2ca0*/  FADD R227, RZ, R130 ;  /* 0x00000082ffe37221 */ /* 0x001fca0000000000 */
[----:B------:R0:W-:Y:S02]  /*2cb0*/  STL [R1+0x20], R227 ;  /* 0x000020e301007387 */ /* 0x0001e40000100800 */
        /* <DEDUP_REMOVED lines=42> */
.L_x_23:
[----:B------:R-:W-:-:S04]  /*2f60*/  UIADD3 UR18, UR5, 0x1, URZ ;  /* 0x0000000105127890 */ /* 0x000fc8000fffe03f */
[----:B------:R-:W-:-:S04]  /*2f70*/  UISETP.NE.AND UP0, UPT, UR18, 0x9, UPT ;  /* 0x000000091200788c */ /* 0x000fc8000bf05270 */
[----:B------:R-:W-:Y:S02]  /*2f80*/  USEL UR8, URZ, 0x1, UP0 ;  /* 0x000000013f087887 */ /* 0x000fe40008000000 */
[----:B------:R-:W-:Y:S02]  /*2f90*/  USEL UR18, UR18, URZ, UP0 ;  /* 0x0000003f12127287 */ /* 0x000fe40008000000 */
[----:B------:R-:W-:-:S06]  /*2fa0*/  ULOP3.LUT UR8, UR4, UR8, URZ, 0x3c, !UPT ;  /* 0x0000000804087292 */ /* 0x000fcc000f8e3c3f */
[----:B0-----:R-:W-:Y:S01]  /*2fb0*/  IMAD.U32 R227, RZ, RZ, UR8 ;  /* 0x00000008ffe37e24 */ /* 0x001fe2000f8e00ff */
[----:B------:R-:W-:-:S06]  /*2fc0*/  UMOV UR8, 0x1 ;  /* 0x0000000100087882 */ /* 0x000fcc0000000000 */
.L_x_18:
[----:B------:R-:W-:-:S04]  /*2fd0*/  UISETP.LT.AND UP0, UPT, UR12, 0x1, UPT ;  /* 0x000000010c00788c */ /* 0x000fc8000bf01270 */
[----:B------:R-:W-:-:S04]  /*2fe0*/  USEL UR9, UR12, 0x1, UP0 ;  /* 0x000000010c097887 */ /* 0x000fc80008000000 */
[----:B------:R-:W-:-:S04]  /*2ff0*/  UIADD3 UR9, UR12, -UR9, URZ ;  /* 0x800000090c097290 */ /* 0x000fc8000fffe03f */
[----:B------:R-:W-:-:S06]  /*3000*/  UISETP.GE.AND UP0, UPT, UR9, 0x1, UPT ;  /* 0x000000010900788c */ /* 0x000fcc000bf06270 */
[----:B------:R-:W-:-:S13]  /*3010*/  PLOP3.LUT P0, PT, PT, PT, UP0, 0x80, 0x0 ;  /* 0x000000000000781c */ /* 0x000fda0003f0f008 */
[----:B------:R-:W-:Y:S05]  /*3020*/  @!P0 BRA `(.L_x_24) ;  /* 0x0000001000a48947 */ /* 0x000fea0003800000 */
[----:B------:R-:W-:Y:S01]  /*3030*/  IMAD.U32 R228, RZ, RZ, UR9 ;  /* 0x00000009ffe47e24 */ /* 0x000fe2000f8e00ff */
[----:B------:R-:W-:Y:S01]  /*3040*/  UMOV UR23, UR5 ;  /* 0x0000000500177c82 */ /* 0x000fe20008000000 */
[----:B------:R-:W-:-:S05]  /*3050*/  ULDC UR24, c[0x0][0x50c] ;  /* 0x0001430000187ab9 */ /* 0x000fca0000000800 */
.L_x_32:
[----:B------:R-:W-:-:S06]  /*3060*/  UISETP.NE.AND UP0, UPT, UR21, 0x3, UPT ;  /* 0x000000031500788c */ /* 0x000fcc000bf05270 */
[----:B------:R-:W-:-:S13]  /*3070*/  PLOP3.LUT P1, PT, PT, PT, UP0, 0x80, 0x0 ;  /* 0x000000000000781c */ /* 0x000fda0003f2f008 */
[----:B-1---5:R-:W-:Y:S05]  /*3080*/  @!P1 BRA `(.L_x_25) ;  /* 0x0000000000049947 */ /* 0x022fea0003800000 */
[----:B------:R-:W-:Y:S01]  /*3090*/  BPT.TRAP 0x1 ;  /* 0x000000040000795c */ /* 0x000fe20000300000 */
.L_x_25:
[----:B------:R-:W0:Y:S01]  /*30a0*/  S2UR UR9, SR_CgaCtaId ;  /* 0x00000000000979c3 */ /* 0x000e220000008800 */
[----:B------:R-:W-:Y:S01]  /*30b0*/  UMOV UR14, 0x400 ;  /* 0x00000400000e7882 */ /* 0x000fe20000000000 */
[----:B------:R-:W-:Y:S01]  /*30c0*/  SHF.L.U32 R229, R227, 0x1f, RZ ;  /* 0x0000001fe3e57819 */ /* 0x000fe200000006ff */
[----:B0-----:R-:W-:-:S04]  /*30d0*/  ULEA UR14, UR9, UR14, 0x18 ;  /* 0x0000000e090e7291 */ /* 0x001fc8000f8ec03f */
[----:B------:R-:W-:-:S09]  /*30e0*/  ULEA UR9, UR18, UR14, 0x3 ;  /* 0x0000000e12097291 */ /* 0x000fd2000f8e183f */
[----:B------:R0:W1:Y:S01]  /*30f0*/  SYNCS.PHASECHK.TRANS64.TRYWAIT P0, [UR9], R229 ;  /* 0x000000e5ff0075a7 */ /* 0x0000620008000149 */
[----:B------:R-:W-:Y:S05]  /*3100*/  @!P1 BRA `(.L_x_26) ;  /* 0x0000000000049947 */ /* 0x000fea0003800000 */
[----:B------:R-:W-:Y:S01]  /*3110*/  BPT.TRAP 0x1 ;  /* 0x000000040000795c */ /* 0x000fe20000300000 */
.L_x_26:
[----:B-1----:R-:W-:Y:S05]  /*3120*/  @P0 BRA `(.L_x_27) ;  /* 0x0000000000080947 */ /* 0x002fea0003800000 */
[----:B------:R-:W1:Y:S02]  /*3130*/  SYNCS.PHASECHK.TRANS64.TRYWAIT P0, [UR9], R229 ;  /* 0x000000e5ff0075a7 */ /* 0x000e640008000149 */
[----:B-1----:R-:W-:Y:S05]  /*3140*/  @!P0 BRA `(.L_x_28) ;  /* 0x000000d400548947 */ /* 0x002fea0003800000 */
.L_x_27:
[----:B------:R-:W-:Y:S01]  /*3150*/  UIADD3 UR9, UR14, 0x12180, URZ ;  /* 0x000121800e097890 */ /* 0x000fe2000fffe03f */
[----:B------:R-:W-:Y:S01]  /*3160*/  WARPGROUP.ARRIVE ;  /* 0x00000000000079c5 */ /* 0x000fe20000000000 */
[----:B------:R-:W-:Y:S02]  /*3170*/  UISETP.NE.AND UP0, UPT, UR7, URZ, UPT ;  /* 0x0000003f0700728c */ /* 0x000fe4000bf05270 */
[----:B------:R-:W-:Y:S02]  /*3180*/  USHF.R.U32.HI UR9, URZ, 0x4, UR9 ;  /* 0x000000043f097899 */ /* 0x000fe40008011609 */
[----:B------:R-:W-:Y:S02]  /*3190*/  USEL UR8, UR8, URZ, !UP0 ;  /* 0x0000003f08087287 */ /* 0x000fe4000c000000 */
[----:B------:R-:W-:Y:S02]  /*31a0*/  ULOP3.LUT UR9, UR9, 0x3fff, URZ, 0xc0, !UPT ;  /* 0x00003fff09097892 */ /* 0x000fe4000f8ec03f */
[----:B------:R-:W-:-:S02]  /*31b0*/  ULOP3.LUT UR7, UR15, 0x10000, URZ, 0xfc, !UPT ;  /* 0x000100000f077892 */ /* 0x000fc4000f8efc3f */
[----:B------:R-:W-:Y:S02]  /*31c0*/  ULOP3.LUT UR9, UR9, 0x10000, URZ, 0xfc, !UPT ;  /* 0x0001000009097892 */ /* 0x000fe4000f8efc3f */
[----:B------:R-:W-:Y:S02]  /*31d0*/  UISETP.NE.U32.AND UP0, UPT, UR8, URZ, UPT ;  /* 0x0000003f0800728c */ /* 0x000fe4000bf05070 */
[----:B------:R-:W-:Y:S02]  /*31e0*/  ULEA UR8, UR18, UR7, 0x9 ;  /* 0x0000000712087291 */ /* 0x000fe4000f8e483f */
[----:B------:R-:W-:Y:S01]  /*31f0*/  ULEA UR10, UR18, UR9, 0xa ;  /* 0x00000009120a7291 */ /* 0x000fe2000f8e503f */
[----:B------:R-:W-:Y:S02]  /*3200*/  UMOV UR11, 0x80000020 ;  /* 0x80000020000b7882 */ /* 0x000fe40000000000 */
[----:B------:R-:W-:Y:S01]  /*3210*/  UMOV UR9, 0x80000020 ;  /* 0x8000002000097882 */ /* 0x000fe20000000000 */
[----:B------:R-:W-:-:S05]  /*3220*/  UIADD3 UR6, UR6, 0x2, URZ ;  /* 0x0000000206067890 */ /* 0x000fca000fffe03f */
[----:B------:R-:W-:Y:S01]  /*3230*/  QGMMA.64x256x32.F32.E5M2.E5M2 R24, gdesc[UR8], R24, UP0 ;  /* 0x03e00000081879f3 */ /* 0x000fe2000bf03818 */
[----:B------:R-:W-:Y:S02]  /*3240*/  UIADD3 UR8, UR8, 0x2, URZ ;  /* 0x0000000208087890 */ /* 0x000fe4000fffe03f */
[----:B------:R-:W-:Y:S01]  /*3250*/  UIADD3 UR10, UR10, 0x2, URZ ;  /* 0x000000020a0a7890 */ /* 0x000fe2000fffe03f */
[----:B------:R-:W-:Y:S01]  /*3260*/  UMOV UR9, 0x80000020 ;  /* 0x8000002000097882 */ /* 0x000fe20000000000 */
[----:B------:R-:W-:Y:S01]  /*3270*/  UMOV UR11, 0x80000020 ;  /* 0x80000020000b7882 */ /* 0x000fe20000000000 */
[----:B------:R-:W-:-:S04]  /*3280*/  UISETP.NE.AND UP0, UPT, UR6, UR24, UPT ;  /* 0x000000180600728c */ /* 0x000fc8000bf05270 */
[----:B------:R-:W-:-:S06]  /*3290*/  USEL UR7, URZ, 0x1, UP0 ;  /* 0x000000013f077887 */ /* 0x000fcc0008000000 */
[----:B------:R-:W-:-:S12]  /*32a0*/  ISETP.NE.AND P0, PT, RZ, UR7, PT ;  /* 0x00000007ff007c0c */ /* 0x000fd8000bf05270 */
[----:B------:R-:W-:Y:S03]  /*32b0*/  QGMMA.64x256x32.F32.E5M2.E5M2 R24, gdesc[UR8], R24, gsb0 ;  /* 0x03e00000081879f3 */ /* 0x000fe60008003818 */
[----:B------:R-:W-:Y:S02]  /*32c0*/  WARPGROUP.DEPBAR.LE gsb0, 0x1 ;  /* 0x00008000000079c5 */ /* 0x000fe40000010100 */
[----:B------:R-:W-:Y:S05]  /*32d0*/  @!P0 BRA `(.L_x_29) ;  /* 0x0000000c00808947 */ /* 0x000fea0003800000 */
[----:B------:R-:W-:Y:S02]  /*32e0*/  WARPGROUP.DEPBAR.LE gsb0, 0x0 ;  /* 0x00008000000079c5 */ /* 0x000fe40000010000 */
[----:B------:R-:W-:-:S01]  /*32f0*/  FADD R226, R24, R226 ;  /* 0x000000e218e27221 */ /* 0x000fc20000000000 */
[----:B------:R-:W-:Y:S01]  /*3300*/  FADD R225, R25, R225 ;  /* 0x000000e119e17221 */ /* 0x000fe20000000000 */
[----:B------:R1:W-:Y:S01]  /*3310*/  STL [R1+0x90], R227 ;  /* 0x000090e301007387 */ /* 0x0003e20000100800 */
[----:B------:R-:W-:-:S01]  /*3320*/  FADD R224, R26, R224 ;  /* 0x000000e01ae07221 */ /* 0x000fc20000000000 */
[----:B------:R-:W-:Y:S01]  /*3330*/  FADD R223, R27, R223 ;  /* 0x000000df1bdf7221 */ /* 0x000fe20000000000 */
[----:B------:R-:W-:-:S01]  /*3340*/  FADD R222, R28, R222 ;  /* 0x000000de1cde7221 */ /* 0x000fc20000000000 */
[----:B------:R-:W-:Y:S01]  /*3350*/  FADD R221, R29, R221 ;  /* 0x000000dd1ddd7221 */ /* 0x000fe20000000000 */
[----:B-1----:R-:W3:Y:S04]  /*3360*/  LDL.LU R227, [R1+0x30] ;  /* 0x0000300001e37983 */ /* 0x002ee80000300800 */
[----:B------:R1:W-:Y:S01]  /*3370*/  STL [R1+0x94], R226 ;  /* 0x000094e201007387 */ /* 0x0003e20000100800 */
[----:B------:R-:W-:-:S01]  /*3380*/  FADD R220, R30, R220 ;  /* 0x000000dc1edc7221 */ /* 0x000fc20000000000 */
[----:B------:R-:W-:-:S02]  /*3390*/  FADD R219, R31, R219 ;  /* 0x000000db1fdb7221 */ /* 0x000fc40000000000 */
[----:B-1----:R-:W4:Y:S04]  /*33a0*/  LDL.LU R226, [R1+0x2c] ;  /* 0x00002c0001e27983 */ /* 0x002f280000300800 */
[----:B------:R1:W-:Y:S01]  /*33b0*/  STL [R1+0x98], R225 ;  /* 0x000098e101007387 */ /* 0x0003e20000100800 */
[----:B------:R-:W-:-:S03]  /*33c0*/  FADD R218, R32, R218 ;  /* 0x000000da20da7221 */ /* 0x000fc60000000000 */
[----:B-1----:R-:W2:Y:S04]  /*33d0*/  LDL.LU R225, [R1+0x28] ;  /* 0x0000280001e17983 */ /* 0x002ea80000300800 */
        /* <DEDUP_REMOVED lines=9> */
[----:B------:R1:W-:Y:S04]  /*3470*/  STL [R1+0xa8], R221 ;  /* 0x0000a8dd01007387 */ /* 0x0003e80000100800 */
        /* <DEDUP_REMOVED lines=12> */
[----:B-1----:R-:W2:Y:S01]  /*3540*/  LDL.LU R215, [R1] ;  /* 0x0000000001d77983 */ /* 0x002ea20000300800 */
[----:B------:R-:W-:-:S01]  /*3550*/  FADD R214, R36, R214 ;  /* 0x000000d624d67221 */ /* 0x000fc20000000000 */
[----:B------:R-:W-:Y:S01]  /*3560*/  FADD R213, R37, R213 ;  /* 0x000000d525d57221 */ /* 0x000fe20000000000 */
[----:B------:R-:W-:-:S01]  /*3570*/  FADD R212, R38, R212 ;  /* 0x000000d426d47221 */ /* 0x000fc20000000000 */
[----:B------:R-:W-:Y:S01]  /*3580*/  FADD R211, R39, R211 ;  /* 0x000000d327d37221 */ /* 0x000fe20000000000 */
[----:B------:R-:W-:-:S01]  /*3590*/  FADD R210, R40, R210 ;  /* 0x000000d228d27221 */ /* 0x000fc20000000000 */
[----:B------:R-:W-:Y:S01]  /*35a0*/  STL [R1+0xc4], R214 ;  /* 0x0000c4d601007387 */ /* 0x000fe20000100800 */
        /* <DEDUP_REMOVED lines=11> */
[----:B------:R1:W-:Y:S01]  /*3660*/  STL [R1+0xd0], R211 ;  /* 0x0000d0d301007387 */ /* 0x0003e20000100800 */
[----:B------:R-:W-:-:S01]  /*3670*/  FADD R200, R50, R200 ;  /* 0x000000c832c87221 */ /* 0x000fc20000000000 */
[----:B------:R-:W-:Y:S01]  /*3680*/  FADD R199, R51, R199 ;  /* 0x000000c733c77221 */ /* 0x000fe20000000000 */
        /* <DEDUP_REMOVED lines=69> */
[----:B-----5:R-:W-:Y:S01]  /*3ae0*/  FADD R0, R121, R0 ;  /* 0x0000000079007221 */ /* 0x020fe20000000000 */
[----:B---3--:R-:W-:-:S01]  /*3af0*/  FADD R227, R134, R227 ;  /* 0x000000e386e37221 */ /* 0x008fc20000000000 */
[----:B----4-:R-:W-:Y:S01]  /*3b00*/  FADD R226, R133, R226 ;  /* 0x000000e285e27221 */ /* 0x010fe20000000000 */
[----:B--2---:R-:W-:-:S01]  /*3b10*/  FADD R225, R132, R225 ;  /* 0x000000e184e17221 */ /* 0x004fc20000000000 */
        /* <DEDUP_REMOVED lines=9> */
[----:B------:R-:W-:-:S05]  /*3bb0*/  FADD R215, R122, R215 ;  /* 0x000000d77ad77221 */ /* 0x000fca0000000000 */
[----:B------:R2:W-:Y:S04]  /*3bc0*/  STL [R1], R215 ;  /* 0x000000d701007387 */ /* 0x0005e80000100800 */
[----:B------:R3:W-:Y:S04]  /*3bd0*/  STL [R1+0x4], R216 ;  /* 0x000004d801007387 */ /* 0x0007e80000100800 */
        /* <DEDUP_REMOVED lines=8> */
[----:B-1----:R-:W4:Y:S04]  /*3c60*/  LDL.LU R211, [R1+0x34] ;  /* 0x0000340001d37983 */ /* 0x002f280000300800 */
[----:B------:R1:W-:Y:S04]  /*3c70*/  STL [R1+0x28], R225 ;  /* 0x000028e101007387 */ /* 0x0003e80000100800 */
[----:B------:R-:W4:Y:S04]  /*3c80*/  LDL.LU R212, [R1+0x38] ;  /* 0x0000380001d47983 */ /* 0x000f280000300800 */
[----:B------:R1:W-:Y:S04]  /*3c90*/  STL [R1+0x2c], R226 ;  /* 0x00002ce201007387 */ /* 0x0003e80000100800 */
[----:B------:R-:W4:Y:S04]  /*3ca0*/  LDL.LU R213, [R1+0x3c] ;  /* 0x00003c0001d57983 */ /* 0x000f280000300800 */
[----:B------:R1:W-:Y:S04]  /*3cb0*/  STL [R1+0x30], R227 ;  /* 0x000030e301007387 */ /* 0x0003e80000100800 */
[----:B------:R-:W4:Y:S04]  /*3cc0*/  LDL.LU R214, [R1+0x40] ;  /* 0x0000400001d67983 */ /* 0x000f280000300800 */
[----:B--2---:R-:W2:Y:S04]  /*3cd0*/  LDL.LU R215, [R1+0x44] ;  /* 0x0000440001d77983 */ /* 0x004ea80000300800 */
[----:B---3--:R-:W3:Y:S04]  /*3ce0*/  LDL.LU R216, [R1+0x48] ;  /* 0x0000480001d87983 */ /* 0x008ee80000300800 */
[----:B----4-:R-:W4:Y:S04]  /*3cf0*/  LDL.LU R217, [R1+0x4c] ;  /* 0x00004c0001d97983 */ /* 0x010f280000300800 */
[----:B0-----:R-:W4:Y:S04]  /*3d00*/  LDL.LU R218, [R1+0x50] ;  /* 0x0000500001da7983 */ /* 0x001f280000300800 */
[----:B------:R-:W4:Y:S04]  /*3d10*/  LDL.LU R219, [R1+0x54] ;  /* 0x0000540001db7983 */ /* 0x000f280000300800 */
[----:B------:R-:W4:Y:S04]  /*3d20*/  LDL.LU R220, [R1+0x58] ;  /* 0x0000580001dc7983 */ /* 0x000f280000300800 */
[----:B------:R-:W4:Y:S04]  /*3d30*/  LDL.LU R221, [R1+0x5c] ;  /* 0x00005c0001dd7983 */ /* 0x000f280000300800 */
[----:B------:R-:W4:Y:S04]  /*3d40*/  LDL.LU R222, [R1+0x60] ;  /* 0x0000600001de7983 */ /* 0x000f280000300800 */
[----:B------:R-:W4:Y:S04]  /*3d50*/  LDL.LU R223, [R1+0x64] ;  /* 0x0000640001df7983 */ /* 0x000f280000300800 */
[----:B------:R-:W4:Y:S04]  /*3d60*/  LDL.LU R224, [R1+0x68] ;  /* 0x0000680001e07983 */ /* 0x000f280000300800 */
[----:B-1----:R-:W4:Y:S04]  /*3d70*/  LDL.LU R225, [R1+0x6c] ;  /* 0x00006c0001e17983 */ /* 0x002f280000300800 */
[----:B------:R-:W4:Y:S04]  /*3d80*/  LDL.LU R226, [R1+0x70] ;  /* 0x0000700001e27983 */ /* 0x000f280000300800 */
[----:B------:R-:W4:Y:S01]  /*3d90*/  LDL.LU R227, [R1+0x74] ;  /* 0x0000740001e37983 */ /* 0x000f220000300800 */
[----:B------:R-:W-:-:S05]  /*3da0*/  FADD R211, R135, R211 ;  /* 0x000000d387d37221 */ /* 0x000fca0000000000 */
[----:B------:R0:W-:Y:S01]  /*3db0*/  STL [R1+0x34], R211 ;  /* 0x000034d301007387 */ /* 0x0001e20000100800 */
[----:B------:R-:W-:-:S03]  /*3dc0*/  FADD R212, R136, R212 ;  /* 0x000000d488d47221 */ /* 0x000fc60000000000 */
[----:B0-----:R1:W5:Y:S01]  /*3dd0*/  LDL.LU R211, [R1+0xd0] ;  /* 0x0000d00001d37983 */ /* 0x0013620000300800 */
[----:B------:R-:W-:-:S03]  /*3de0*/  FADD R213, R137, R213 ;  /* 0x000000d589d57221 */ /* 0x000fc60000000000 */
[----:B------:R0:W-:Y:S01]  /*3df0*/  STL [R1+0x38], R212 ;  /* 0x000038d401007387 */ /* 0x0001e20000100800 */
[----:B------:R-:W-:-:S01]  /*3e00*/  FADD R214, R138, R214 ;  /* 0x000000d68ad67221 */ /* 0x000fc20000000000 */
[----:B--2---:R-:W-:Y:S02]  /*3e10*/  FADD R215, R139, R215 ;  /* 0x000000d78bd77221 */ /* 0x004fe40000000000 */
[----:B0-----:R1:W5:Y:S01]  /*3e20*/  LDL.LU R212, [R1+0xcc] ;  /* 0x0000cc0001d47983 */ /* 0x0013620000300800 */
[----:B---3--:R-:W-:-:S03]  /*3e30*/  FADD R216, R140, R216 ;  /* 0x000000d88cd87221 */ /* 0x008fc60000000000 */
[----:B------:R0:W-:Y:S01]  /*3e40*/  STL [R1+0x3c], R213 ;  /* 0x00003cd501007387 */ /* 0x0001e20000100800 */
[----:B----4-:R-:W-:-:S03]  /*3e50*/  FADD R217, R141, R217 ;  /* 0x000000d98dd97221 */ /* 0x010fc60000000000 */
[----:B0-----:R1:W5:Y:S01]  /*3e60*/  LDL.LU R213, [R1+0xc8] ;  /* 0x0000c80001d57983 */ /* 0x0013620000300800 */
[----:B------:R-:W-:-:S03]  /*3e70*/  FADD R218, R142, R218 ;  /* 0x000000da8eda7221 */ /* 0x000fc60000000000 */
[----:B------:R0:W-:Y:S01]  /*3e80*/  STL [R1+0x40], R214 ;  /* 0x000040d601007387 */ /* 0x0001e20000100800 */
[----:B------:R-:W-:-:S01]  /*3e90*/  FADD R219, R143, R219 ;  /* 0x000000db8fdb7221 */ /* 0x000fc20000000000 */
[----:B------:R-:W-:Y:S02]  /*3ea0*/  FADD R220, R144, R220 ;  /* 0x000000dc90dc7221 */ /* 0x000fe40000000000 */
[----:B0-----:R1:W5:Y:S04]  /*3eb0*/  LDL.LU R214, [R1+0xc4] ;  /* 0x0000c40001d67983 */ /* 0x0013680000300800 */
[----:B------:R0:W-:Y:S01]  /*3ec0*/  STL [R1+0x44], R215 ;  /* 0x000044d701007387 */ /* 0x0001e20000100800 */
[----:B------:R-:W-:-:S01]  /*3ed0*/  FADD R221, R145, R221 ;  /* 0x000000dd91dd7221 */ /* 0x000fc20000000000 */
[----:B------:R-:W-:-:S02]  /*3ee0*/  FADD R222, R146, R222 ;  /* 0x000000de92de7221 */ /* 0x000fc40000000000 */
[----:B0-----:R1:W5:Y:S04]  /*3ef0*/  LDL.LU R215, [R1+0xc0] ;  /* 0x0000c00001d77983 */ /* 0x0013680000300800 */
[----:B------:R0:W-:Y:S01]  /*3f00*/  STL [R1+0x48], R216 ;  /* 0x000048d801007387 */ /* 0x0001e20000100800 */
[----:B------:R-:W-:-:S03]  /*3f10*/  FADD R223, R147, R223 ;  /* 0x000000df93df7221 */ /* 0x000fc60000000000 */
        /* <DEDUP_REMOVED lines=13> */
[----:B------:R0:W-:Y:S04]  /*3ff0*/  STL [R1+0x5c], R221 ;  /* 0x00005cdd01007387 */ /* 0x0001e80000100800 */
        /* <DEDUP_REMOVED lines=12> */
[----:B0-----:R1:W5:Y:S01]  /*40c0*/  LDL.LU R227, [R1+0x90] ;  /* 0x0000900001e37983 */ /* 0x0013620000300800 */
[----:B------:R-:W-:-:S05]  /*40d0*/  UMOV UR6, URZ ;  /* 0x0000003f00067c82 */ /* 0x000fca0008000000 */
.L_x_29:
[----:B------:R-:W-:Y:S05]  /*40e0*/  @!P1 BRA `(.L_x_30) ;  /* 0x0000000000049947 */ /* 0x000fea0003800000 */
[----:B------:R-:W-:Y:S01]  /*40f0*/  BPT.TRAP 0x1 ;  /* 0x000000040000795c */ /* 0x000fe20000300000 */
.L_x_30:
[----:B------:R3:W-:Y:S04]  /*4100*/  STL [R1+0x94], R2 ;  /* 0x0000940201007387 */ /* 0x0007e80000100800 */
[----:B---3--:R-:W3:Y:S04]  /*4110*/  LDL R2, [R1+0x78] ;  /* 0x0000780001027983 */ /* 0x008ee80000100800 */
[----:B-----5:R4:W-:Y:S04]  /*4120*/  STL [R1+0x90], R0 ;  /* 0x0000900001007387 */ /* 0x0209e80000100800 */
[----:B----4-:R-:W4:Y:S01]  /*4130*/  LDL R0, [R1+0x7c] ;  /* 0x00007c0001007983 */ /* 0x010f220000100800 */
[----:B0-----:R-:W-:Y:S01]  /*4140*/  IMAD.U32 R229, RZ, RZ, UR23 ;  /* 0x00000017ffe57e24 */ /* 0x001fe2000f8e00ff */
[----:B---3--:R-:W-:-:S02]  /*4150*/  ISETP.NE.AND P0, PT, R2, RZ, PT ;  /* 0x000000ff0200720c */ /* 0x008fc40003f05270 */
[----:B------:R0:W5:Y:S11]  /*4160*/  LDL.LU R2, [R1+0x94] ;  /* 0x0000940001027983 */ /* 0x0001760000300800 */
[----:B------:R-:W-:-:S05]  /*4170*/  @P0 LEA R229, R229, UR14, 0x3 ;  /* 0x0000000ee5e50c11 */ /* 0x000fca000f8e18ff */
[----:B------:R-:W-:-:S05]  /*4180*/  @P0 VIADD R229, R229, 0x48 ;  /* 0x00000048e5e50836 */ /* 0x000fca0000000000 */
[----:B----4-:R-:W-:Y:S02]  /*4190*/  @P0 PRMT R229, R0, 0x654, R229 ;  /* 0x0000065400e50816 */ /* 0x010fe400000000e5 */
[----:B------:R0:W5:Y:S01]  /*41a0*/  LDL.LU R0, [R1+0x90] ;  /* 0x0000900001007983 */ /* 0x0001620000300800 */
[----:B------:R-:W-:Y:S01]  /*41b0*/  UISETP.GT.U32.AND UP0, UPT, UR13, 0x1, UPT ;  /* 0x000000010d00788c */ /* 0x000fe2000bf04070 */
[----:B------:R0:W-:Y:S05]  /*41c0*/  @P0 SYNCS.ARRIVE.TRANS64.RED.A1T0 RZ, [R229+URZ], RZ ;  /* 0x000000ffe5ff09a7 */ /* 0x0001ea000810043f */
[----:B------:R-:W-:-:S13]  /*41d0*/  PLOP3.LUT P0, PT, PT, PT, UP0, 0x80, 0x0 ;  /* 0x000000000000781c */ /* 0x000fda0003f0f008 */
[----:B0-----:R-:W-:Y:S05]  /*41e0*/  @P0 BRA `(.L_x_31) ;  /* 0x0000000000040947 */ /* 0x001fea0003800000 */
[----:B------:R-:W-:Y:S01]  /*41f0*/  BPT.TRAP 0x1 ;  /* 0x000000040000795c */ /* 0x000fe20000300000 */
.L_x_31:
[----:B------:R-:W-:Y:S01]  /*4200*/  UIADD3 UR18, UR18, 0x1, URZ ;  /* 0x0000000112127890 */ /* 0x000fe2000fffe03f */
[C---:B------:R-:W-:Y:S01]  /*4210*/  ISETP.GT.AND P0, PT, R228.reuse, 0x1, PT ;  /* 0x00000001e400780c */ /* 0x040fe20003f04270 */
[----:B------:R-:W-:Y:S01]  /*4220*/  UIADD3 UR23, UR23, 0x1, URZ ;  /* 0x0000000117177890 */ /* 0x000fe2000fffe03f */
[----:B------:R-:W-:Y:S01]  /*4230*/  VIADD R228, R228, 0xffffffff ;  /* 0xffffffffe4e47836 */ /* 0x000fe20000000000 */
[----:B------:R-:W-:Y:S02]  /*4240*/  UISETP.NE.AND UP0, UPT, UR18, 0x9, UPT ;  /* 0x000000091200788c */ /* 0x000fe4000bf05270 */
[----:B------:R-:W-:Y:S02]  /*4250*/  UISETP.NE.AND UP1, UPT, UR23, 0x9, UPT ;  /* 0x000000091700788c */ /* 0x000fe4000bf25270 */
[----:B------:R-:W-:Y:S02]  /*4260*/  USEL UR8, URZ, 0x1, UP0 ;  /* 0x000000013f087887 */ /* 0x000fe40008000000 */
[----:B------:R-:W-:-:S02]  /*4270*/  USEL UR18, UR18, URZ, UP0 ;  /* 0x0000003f12127287 */ /* 0x000fc40008000000 */
[----:B------:R-:W-:Y:S02]  /*4280*/  USEL UR23, UR23, URZ, UP1 ;  /* 0x0000003f17177287 */ /* 0x000fe40008800000 */
[----:B------:R-:W-:Y:S01]  /*4290*/  LOP3.LUT R227, R227, UR8, RZ, 0x3c, !PT ;  /* 0x00000008e3e37c12 */ /* 0x000fe2000f8e3cff */
[----:B------:R-:W-:Y:S01]  /*42a0*/  UMOV UR8, 0x1 ;  /* 0x0000000100087882 */ /* 0x000fe20000000000 */
[----:B------:R-:W-:Y:S08]  /*42b0*/  @P0 BRA `(.L_x_32) ;  /* 0xffffffec00680947 */ /* 0x000ff0000383ffff */
.L_x_24:
[----:B------:R-:W-:-:S04]  /*42c0*/  UISETP.NE.AND UP0, UPT, UR6, URZ, UPT ;  /* 0x0000003f0600728c */ /* 0x000fc8000bf05270 */
[----:B------:R-:W-:-:S06]  /*42d0*/  USEL UR6, URZ, 0x1, !UP0 ;  /* 0x000000013f067887 */ /* 0x000fcc000c000000 */
[----:B------:R-:W-:-:S13]  /*42e0*/  ISETP.NE.AND P0, PT, RZ, UR6, PT ;  /* 0x00000006ff007c0c */ /* 0x000fda000bf05270 */
[----:B------:R-:W-:Y:S05]  /*42f0*/  @!P0 BRA `(.L_x_33) ;  /* 0x0000000c00dc8947 */ /* 0x000fea0003800000 */
[----:B------:R-:W3:Y:S04]  /*4300*/  LDL.LU R227, [R1+0x74] ;  /* 0x0000740001e37983 */ /* 0x000ee80000300800 */
[----:B---3--:R0:W-:Y:S04]  /*4310*/  STL [R1+0x90], R227 ;  /* 0x000090e301007387 */ /* 0x0081e80000100800 */
[----:B0-----:R-:W3:Y:S04]  /*4320*/  LDL.LU R227, [R1+0x70] ;  /* 0x0000700001e37983 */ /* 0x001ee80000300800 */
        /* <DEDUP_REMOVED lines=55> */
[----:B0-----:R-:W3:Y:S01]  /*46a0*/  LDL.LU R227, [R1] ;  /* 0x0000000001e37983 */ /* 0x001ee20000300800 */
[----:B------:R-:W-:-:S02]  /*46b0*/  WARPGROUP.DEPBAR.LE gsb0, 0x0 ;  /* 0x00008000000079c5 */ /* 0x000fc40000010000 */
[----:B------:R-:W-:Y:S01]  /*46c0*/  FADD R226, R24, R226 ;  /* 0x000000e218e27221 */ /* 0x000fe20000000000 */
        /* <DEDUP_REMOVED lines=95> */
[----:B-----5:R-:W-:Y:S01]  /*4cc0*/  FADD R2, R120, R2 ;  /* 0x0000000278027221 */ /* 0x020fe20000000000 */
[----:B------:R-:W-:Y:S01]  /*4cd0*/  FADD R0, R121, R0 ;  /* 0x0000000079007221 */ /* 0x000fe20000000000 */
[----:B---3--:R-:W-:-:S05]  /*4ce0*/  FADD R227, R122, R227 ;  /* 0x000000e37ae37221 */ /* 0x008fca0000000000 */
[----:B------:R0:W-:Y:S04]  /*4cf0*/  STL [R1], R227 ;  /* 0x000000e301007387 */ /* 0x0001e80000100800 */
[----:B0-----:R-:W3:Y:S02]  /*4d00*/  LDL.LU R227, [R1+0x100] ;  /* 0x0001000001e37983 */ /* 0x001ee40000300800 */
[----:B---3--:R-:W-:-:S05]  /*4d10*/  FADD R227, R123, R227 ;  /* 0x000000e37be37221 */ /* 0x008fca0000000000 */
[----:B------:R0:W-:Y:S04]  /*4d20*/  STL [R1+0x4], R227 ;  /* 0x000004e301007387 */ /* 0x0001e80000100800 */
        /* <DEDUP_REMOVED lines=83> */
[----:B------:R0:W-:Y:S02]  /*5260*/  STL [R1+0x74], R227 ;  /* 0x000074e301007387 */ /* 0x0001e40000100800 */
.L_x_33:
[----:B------:R-:W-:Y:S02]  /*5270*/  WARPGROUP.DEPBAR.LE gsb0, 0x0 ;  /* 0x00008000000079c5 */ /* 0x000fe40000010000 */
[----:B------:R-:W3:Y:S02]  /*5280*/  LDC R24, c[0x0][0x28c] ;  /* 0x0000a300ff187b82 */ /* 0x000ee40000000800 */
[----:B---3--:R-:W-:-:S13]  /*5290*/  ISETP.GE.AND P0, PT, R24, 0x1, PT ;  /* 0x000000011800780c */ /* 0x008fda0003f06270 */
[----:B------:R-:W-:Y:S05]  /*52a0*/  @!P0 BRA `(.L_x_34) ;  /* 0x0000000000648947 */ /* 0x000fea0003800000 */
[----:B------:R-:W-:-:S06]  /*52b0*/  UISETP.NE.AND UP0, UPT, UR21, 0x3, UPT ;  /* 0x000000031500788c */ /* 0x000fcc000bf05270 */
[----:B------:R-:W-:-:S13]  /*52c0*/  PLOP3.LUT P0, PT, PT, PT, UP0, 0x80, 0x0 ;  /* 0x000000000000781c */ /* 0x000fda0003f0f008 */
[----:B------:R-:W-:Y:S05]  /*52d0*/  @!P0 BRA `(.L_x_35) ;  /* 0x0000000000048947 */ /* 0x000fea0003800000 */
[----:B------:R-:W-:Y:S01]  /*52e0*/  BPT.TRAP 0x1 ;  /* 0x000000040000795c */ /* 0x000fe20000300000 */
.L_x_35:
[----:B0-----:R-:W3:Y:S01]  /*52f0*/  LDL R227, [R1+0x78] ;  /* 0x0000780001e37983 */ /* 0x001ee20000100800 */
[----:B------:R-:W-:Y:S01]  /*5300*/  BSSY B0, `(.L_x_36) ;  /* 0x000000f000007945 */ /* 0x000fe20003800000 */
[----:B---3--:R-:W-:-:S13]  /*5310*/  ISETP.NE.AND P0, PT, R227, RZ, PT ;  /* 0x000000ffe300720c */ /* 0x008fda0003f05270 */
[----:B------:R-:W-:Y:S05]  /*5320*/  @!P0 BRA `(.L_x_37) ;  /* 0x0000000000308947 */ /* 0x000fea0003800000 */
[----:B------:R-:W3:Y:S01]  /*5330*/  LDL R227, [R1+0x7c] ;  /* 0x00007c0001e37983 */ /* 0x000ee20000100800 */
[----:B------:R-:W-:-:S04]  /*5340*/  UISETP.LT.AND UP0, UPT, UR12, 0x1, UPT ;  /* 0x000000010c00788c */ /* 0x000fc8000bf01270 */
[----:B------:R-:W-:-:S04]  /*5350*/  USEL UR8, UR12, 0x1, UP0 ;  /* 0x000000010c087887 */ /* 0x000fc80008000000 */
[----:B------:R-:W-:-:S04]  /*5360*/  UIADD3 UR8, UR5, UR12, -UR8 ;  /* 0x0000000c05087290 */ /* 0x000fc8000fffe808 */
[----:B------:R-:W-:-:S04]  /*5370*/  UIMAD.WIDE.U32 UR6, UR8, 0x38e38e39, URZ ;  /* 0x38e38e39080678a5 */ /* 0x000fc8000f8e003f */
[----:B------:R-:W-:-:S04]  /*5380*/  USHF.R.U32.HI UR6, URZ, 0x1, UR7 ;  /* 0x000000013f067899 */ /* 0x000fc80008011607 */
[----:B------:R-:W-:-:S04]  /*5390*/  UIMAD UR8, UR6, -0x9, UR8 ;  /* 0xfffffff7060878a4 */ /* 0x000fc8000f8e0208 */
[----:B------:R-:W-:-:S04]  /*53a0*/  ULEA UR8, UR8, UR14, 0x3 ;  /* 0x0000000e08087291 */ /* 0x000fc8000f8e183f */
[----:B------:R-:W-:-:S06]  /*53b0*/  UIADD3 UR8, UR8, 0x48, URZ ;  /* 0x0000004808087890 */ /* 0x000fcc000fffe03f */
[----:B------:R-:W-:-:S05]  /*53c0*/  IMAD.U32 R24, RZ, RZ, UR8 ;  /* 0x00000008ff187e24 */ /* 0x000fca000f8e00ff */
[----:B---3--:R-:W-:-:S04]  /*53d0*/  PRMT R24, R227, 0x654, R24 ;  /* 0x00000654e3187816 */ /* 0x008fc80000000018 */
[----:B------:R0:W-:Y:S03]  /*53e0*/  SYNCS.ARRIVE.TRANS64.RED.A1T0 RZ, [R24+URZ], RZ ;  /* 0x000000ff18ff79a7 */ /* 0x0001e6000810043f */
.L_x_37:
[----:B------:R-:W-:Y:S05]  /*53f0*/  BSYNC B0 ;  /* 0x0000000000007941 */ /* 0x000fea0003800000 */
.L_x_36:
[----:B------:R-:W-:-:S06]  /*5400*/  UISETP.GT.U32.AND UP0, UPT, UR13, 0x1, UPT ;  /* 0x000000010d00788c */ /* 0x000fcc000bf04070 */
[----:B------:R-:W-:-:S13]  /*5410*/  PLOP3.LUT P0, PT, PT, PT, UP0, 0x80, 0x0 ;  /* 0x000000000000781c */ /* 0x000fda0003f0f008 */
[----:B------:R-:W-:Y:S05]  /*5420*/  @P0 BRA `(.L_x_34) ;  /* 0x0000000000040947 */ /* 0x000fea0003800000 */
[----:B------:R-:W-:Y:S01]  /*5430*/  BPT.TRAP 0x1 ;  /* 0x000000040000795c */ /* 0x000fe20000300000 */
.L_x_34:
[----:B-----5:R3:W-:Y:S01]  /*5440*/  STL [R1+0x94], R2 ;  /* 0x0000940201007387 */ /* 0x0207e20000100800 */
[----:B------:R-:W4:Y:S01]  /*5450*/  LDC R28, c[0x0][0x288] ;  /* 0x0000a200ff1c7b82 */ /* 0x000f220000000800 */
[----:B------:R-:W-:Y:S02]  /*5460*/  UIADD3 UR9, UR12, UR5, URZ ;  /* 0x000000050c097290 */ /* 0x000fe4000fffe03f */
[----:B------:R0:W-:Y:S01]  /*5470*/  STL [R1+0x90], R0 ;  /* 0x0000900001007387 */ /* 0x0001e20000100800 */
[----:B------:R-:W-:Y:S01]  /*5480*/  USHF.R.S32.HI UR10, URZ, 0x1f, UR22 ;  /* 0x0000001f3f0a7899 */ /* 0x000fe20008011416 */
[----:B------:R-:W-:Y:S01]  /*5490*/  ULDC.64 UR14, c[0x0][0x5d0] ;  /* 0x00017400000e7ab9 */ /* 0x000fe20000000a00 */
[----:B------:R-:W-:Y:S01]  /*54a0*/  ULDC UR11, c[0x0][0x284] ;  /* 0x0000a100000b7ab9 */ /* 0x000fe20000000800 */
[----:B---3--:R-:W3:Y:S01]  /*54b0*/  S2R R2, SR_TID.X ;  /* 0x0000000000027919 */ /* 0x008ee20000002100 */
[----:B0-----:R-:W2:Y:S04]  /*54c0*/  LDL.LU R0, [R1+0x88] ;  /* 0x0000880001007983 */ /* 0x001ea80000300800 */
[----:B------:R-:W4:Y:S01]  /*54d0*/  LDL.LU R227, [R1+0x8c] ;  /* 0x00008c0001e37983 */ /* 0x000f220000300800 */
[----:B------:R-:W-:-:S02]  /*54e0*/  UISETP.GT.U32.AND UP0, UPT, UR9, 0x8, UPT ;  /* 0x000000080900788c */ /* 0x000fc4000bf04070 */
[----:B------:R-:W-:Y:S01]  /*54f0*/  UISETP.GE.U32.AND UP1, UPT, UR12, 0x9, UPT ;  /* 0x000000090c00788c */ /* 0x000fe2000bf26070 */
[--C-:B---3--:R-:W-:Y:S02]  /*5500*/  SHF.R.U32.HI R24, RZ, 0x2, R2.reuse ;  /* 0x00000002ff187819 */ /* 0x108fe40000011602 */
[----:B------:R-:W-:Y:S02]  /*5510*/  LOP3.LUT R26, R2, 0x60, RZ, 0xc0, !PT ;  /* 0x00000060021a7812 */ /* 0x000fe400078ec0ff */
[----:B------:R-:W-:Y:S02]  /*5520*/  SHF.R.U32.HI R27, RZ, 0x7, R2 ;  /* 0x00000007ff1b7819 */ /* 0x000fe40000011602 */
[----:B------:R-:W-:Y:S02]  /*5530*/  LOP3.LUT R25, R24, 0x7, RZ, 0xc0, !PT ;  /* 0x0000000718197812 */ /* 0x000fe400078ec0ff */
[----:B------:R-:W-:Y:S02]  /*5540*/  SHF.R.U32.HI R26, RZ, 0x1, R26 ;  /* 0x00000001ff1a7819 */ /* 0x000fe4000001161a */
[----:B------:R-:W-:-:S02]  /*5550*/  LOP3.LUT R24, R27, 0x1, RZ, 0xc0, !PT ;  /* 0x000000011b187812 */ /* 0x000fc400078ec0ff */
[----:B------:R-:W-:-:S03]  /*5560*/  IADD3 R29, RZ, -R26, -R25 ;  /* 0x8000001aff1d7210 */ /* 0x000fc60007ffe819 */
[C---:B------:R-:W-:Y:S02]  /*5570*/  IMAD.SHL.U32 R30, R24.reuse, 0x40, RZ ;  /* 0x00000040181e7824 */ /* 0x040fe400078e00ff */
[----:B------:R-:W-:Y:S02]  /*5580*/  IMAD R29, R24, -0x40, R29 ;  /* 0xffffffc0181d7824 */ /* 0x000fe400078e021d */
[----:B------:R-:W-:Y:S01]  /*5590*/  IMAD.SHL.U32 R24, R2, 0x2, RZ ;  /* 0x0000000202187824 */ /* 0x000fe200078e00ff */
[----:B------:R-:W-:-:S04]  /*55a0*/  LOP3.LUT R27, R30, 0x40, R25, 0xe2, !PT ;  /* 0x000000401e1b7812 */ /* 0x000fc800078ee219 */
[----:B------:R-:W-:Y:S02]  /*55b0*/  LOP3.LUT R30, R24, 0x6, RZ, 0xc0, !PT ;  /* 0x00000006181e7812 */ /* 0x000fe400078ec0ff */
[----:B------:R-:W-:Y:S02]  /*55c0*/  LOP3.LUT R24, R2, 0x3, RZ, 0xc0, !PT ;  /* 0x0000000302187812 */ /* 0x000fe400078ec0ff */
[----:B------:R0:W5:Y:S01]  /*55d0*/  LDL.LU R2, [R1+0x94] ;  /* 0x0000940001027983 */ /* 0x0001620000300800 */
[----:B------:R-:W-:Y:S01]  /*55e0*/  UIMAD.WIDE.U32 UR6, UR9, 0x38e38e39, URZ ;  /* 0x38e38e39090678a5 */ /* 0x000fe2000f8e003f */
[----:B--2---:R-:W-:Y:S01]  /*55f0*/  PRMT R30, R30, 0x6540, R0 ;  /* 0x000065401e1e7816 */ /* 0x004fe20000000000 */
[----:B------:R-:W-:Y:S02]  /*5600*/  IMAD.SHL.U32 R35, R0, 0x100, RZ ;  /* 0x0000010000237824 */ /* 0x000fe400078e00ff */
[----:B------:R0:W5:Y:S01]  /*5610*/  LDL.LU R0, [R1+0x90] ;  /* 0x0000900001007983 */ /* 0x0001620000300800 */
[----:B----4-:R-:W-:Y:S01]  /*5620*/  IMAD R34, R24, -0x2, R28 ;  /* 0xfffffffe18227824 */ /* 0x010fe200078e021c */
[----:B------:R-:W-:Y:S01]  /*5630*/  UIMAD UR5, UR10, UR14, URZ ;  /* 0x0000000e0a0572a4 */ /* 0x000fe2000f8e023f */
[----:B------:R-:W-:Y:S01]  /*5640*/  ISETP.GE.AND P0, PT, R35, R28, PT ;  /* 0x0000001c2300720c */ /* 0x000fe20003f06270 */
[C---:B------:R-:W-:Y:S01]  /*5650*/  IMAD.SHL.U32 R28, R227.reuse, 0x80, RZ ;  /* 0x00000080e31c7824 */ /* 0x040fe200078e00ff */
[----:B------:R-:W-:Y:S01]  /*5660*/  UISETP.LT.U32.AND UP0, UPT, UR12, 0x9, UP0 ;  /* 0x000000090c00788c */ /* 0x000fe20008701070 */
[--C-:B------:R-:W-:Y:S01]  /*5670*/  SHF.R.S32.HI R31, RZ, 0x1f, R30.reuse ;  /* 0x0000001fff1f7819 */ /* 0x100fe2000001141e */
[----:B------:R-:W-:Y:S01]  /*5680*/  UIMAD UR8, UR22, UR15, UR5 ;  /* 0x0000000f160872a4 */ /* 0x000fe2000f8e0205 */
[----:B------:R-:W-:Y:S01]  /*5690*/  IMAD.U32 R25, RZ, RZ, UR14 ;  /* 0x0000000eff197e24 */ /* 0x000fe2000f8e00ff */
[C---:B------:R-:W-:Y:S01]  /*56a0*/  ISETP.GE.OR P0, PT, R28.reuse, UR11, P0 ;  /* 0x0000000b1c007c0c */ /* 0x040fe20008706670 */
[----:B------:R-:W-:Y:S01]  /*56b0*/  USEL UR5, URZ, 0x1, !UP0 ;  /* 0x000000013f057887 */ /* 0x000fe2000c000000 */
[----:B------:R-:W-:Y:S01]  /*56c0*/  IMAD.WIDE R32, R227, 0x80, RZ ;  /* 0x00000080e3207825 */ /* 0x000fe200078e02ff */
[----:B------:R-:W-:Y:S01]  /*56d0*/  USHF.R.U32.HI UR6, URZ, 0x1, UR7 ;  /* 0x000000013f067899 */ /* 0x000fe20008011607 */
[----:B------:R-:W-:Y:S01]  /*56e0*/  IADD3 R38, -R28, UR11, R29 ;  /* 0x0000000b1c267c10 */ /* 0x000fe2000fffe11d */
[----:B------:R-:W-:Y:S01]  /*56f0*/  ULOP3.LUT UR4, UR4, UR5, URZ, 0x3c, !UPT ;  /* 0x0000000504047292 */ /* 0x000fe2000f8e3c3f */
[----:B------:R-:W-:Y:S01]  /*5700*/  IMAD.WIDE.U32 R24, R25, UR22, R30 ;  /* 0x0000001619187c25 */ /* 0x000fe2000f8e001e */
[----:B------:R-:W-:Y:S01]  /*5710*/  UIMAD UR5, UR6, -0x9, UR9 ;  /* 0xfffffff7060578a4 */ /* 0x000fe2000f8e0209 */
[----:B------:R-:W-:Y:S01]  /*5720*/  LOP3.LUT R39, R32, R27, R26, 0xfe, !PT ;  /* 0x0000001b20277212 */ /* 0x000fe200078efe1a */
[----:B------:R-:W-:Y:S01]  /*5730*/  @UP1 ULOP3.LUT UR4, UR4, 0x1, UR6, 0x78, !UPT ;  /* 0x0000000104041892 */ /* 0x000fe2000f8e7806 */
[----:B------:R-:W-:-:S02]  /*5740*/  VIADD R25, R25, UR8 ;  /* 0x0000000819197c36 */ /* 0x000fc40008000000 */
[----:B------:R-:W-:Y:S02]  /*5750*/  IMAD.IADD R35, R34, 0x1, -R35 ;  /* 0x0000000122237824 */ /* 0x000fe400078e0a23 */
[----:B------:R-:W-:Y:S01]  /*5760*/  IMAD.MOV.U32 R34, RZ, RZ, -0x1 ;  /* 0xffffffffff227424 */ /* 0x000fe200078e00ff */
[----:B0-----:R-:W-:Y:S06]  /*5770*/  @P0 BRA `(.L_x_38) ;  /* 0x0000008c00980947 */ /* 0x001fec0003800000 */
[----:B------:R-:W0:Y:S01]  /*5780*/  LDC.64 R28, c[0x0][0x5c8] ;  /* 0x00017200ff1c7b82 */ /* 0x000e220000000a00 */
[----:B------:R-:W-:Y:S01]  /*5790*/  ULDC.64 UR6, c[0x0][0x5c0] ;  /* 0x0001700000067ab9 */ /* 0x000fe20000000a00 */
[----:B------:R-:W-:Y:S01]  /*57a0*/  BSSY B0, `(.L_x_38) ;  /* 0x00008e3000007945 */ /* 0x000fe20003800000 */
[-C--:B0-----:R-:W-:Y:S02]  /*57b0*/  IMAD R26, R33, R28.reuse, RZ ;  /* 0x0000001c211a7224 */ /* 0x081fe400078e02ff */
[----:B------:R-:W-:-:S04]  /*57c0*/  IMAD.WIDE.U32 R24, R39, R28, R24 ;  /* 0x0000001c27187225 */ /* 0x000fc800078e0018 */
[----:B------:R-:W-:Y:S01]  /*57d0*/  IMAD R27, R39, R29, R26 ;  /* 0x0000001d271b7224 */ /* 0x000fe200078e021a */
[----:B------:R-:W-:Y:S02]  /*57e0*/  LEA R26, P0, R28, R24, 0x3 ;  /* 0x000000181c1a7211 */ /* 0x000fe400078018ff */
[----:B------:R-:W-:Y:S01]  /*57f0*/  IADD3 R24, P1, R24, UR6, RZ ;  /* 0x0000000618187c10 */ /* 0x000fe2000ff3e0ff */
[----:B------:R-:W-:Y:S01]  /*5800*/  IMAD.IADD R27, R25, 0x1, R27 ;  /* 0x00000001191b7824 */ /* 0x000fe200078e021b */
[----:B------:R-:W-:-:S04]  /*5810*/  IADD3 R26, P3, R26, UR6, RZ ;  /* 0x000000061a1a7c10 */ /* 0x000fc8000ff7e0ff */
[----:B------:R-:W-:Y:S02]  /*5820*/  LEA.HI.X R28, R28, R27, R29, 0x3, P0 ;  /* 0x0000001b1c1c7211 */ /* 0x000fe400000f1c1d */
[----:B------:R-:W-:Y:S02]  /*5830*/  FSETP.NEU.AND P0, PT, RZ, UR19, PT ;  /* 0x00000013ff007c0b */ /* 0x000fe4000bf0d000 */
[----:B------:R-:W-:Y:S02]  /*5840*/  IADD3.X R25, R27, UR7, RZ, P1, !PT ;  /* 0x000000071b197c10 */ /* 0x000fe40008ffe4ff */
[----:B------:R-:W-:-:S09]  /*5850*/  IADD3.X R27, R28, UR7, RZ, P3, !PT ;  /* 0x000000071c1b7c10 */ /* 0x000fd20009ffe4ff */
[----:B------:R-:W-:Y:S05]  /*5860*/  @!P0 BRA `(.L_x_39) ;  /* 0x0000006800d88947 */ /* 0x000fea0003800000 */
[----:B------:R-:W-:Y:S01]  /*5870*/  ULDC.64 UR8, c[0x0][0x5b8] ;  /* 0x00016e0000087ab9 */ /* 0x000fe20000000a00 */
[----:B------:R-:W-:Y:S01]  /*5880*/  ISETP.GE.AND P0, PT, R38, 0x1, PT ;  /* 0x000000012600780c */ /* 0x000fe20003f06270 */
[----:B------:R-:W-:Y:S02]  /*5890*/  UIMAD UR6, UR10, UR8, URZ ;  /* 0x000000080a0672a4 */ /* 0x000fe4000f8e023f */
[----:B------:R-:W-:Y:S01]  /*58a0*/  IMAD.U32 R29, RZ, RZ, UR8 ;  /* 0x00000008ff1d7e24 */ /* 0x000fe2000f8e00ff */
[----:B------:R-:W-:Y:S01]  /*58b0*/  BSSY B1, `(.L_x_40) ;  /* 0x000000f000017945 */ /* 0x000fe20003800000 */
[----:B------:R-:W-:Y:S01]  /*58c0*/  ISETP.LT.OR P4, PT, R35, 0x1, !P0 ;  /* 0x000000012300780c */ /* 0x000fe20004781670 */
[----:B------:R-:W-:Y:S02]  /*58d0*/  UIMAD UR6, UR22, UR9, UR6 ;  /* 0x00000009160672a4 */ /* 0x000fe4000f8e0206 */
[----:B------:R-:W-:Y:S01]  /*58e0*/  IMAD.WIDE.U32 R30, R29, UR22, R30 ;  /* 0x000000161d1e7c25 */ /* 0x000fe2000f8e001e */
[----:B------:R-:W-:-:S03]  /*58f0*/  ULDC.64 UR8, c[0x0][0x5a8] ;  /* 0x00016a0000087ab9 */ /* 0x000fc60000000a00 */
[----:B------:R-:W-:Y:S01]  /*5900*/  VIADD R31, R31, UR6 ;  /* 0x000000061f1f7c36 */ /* 0x000fe20008000000 */
[----:B------:R-:W-:Y:S02]  /*5910*/  ULDC.64 UR6, c[0x0][0x5b0] ;  /* 0x00016c0000067ab9 */ /* 0x000fe40000000a00 */
[----:B------:R-:W-:Y:S02]  /*5920*/  IMAD R36, R33, UR6, RZ ;  /* 0x0000000621247c24 */ /* 0x000fe4000f8e02ff */
[----:B------:R-:W-:-:S04]  /*5930*/  IMAD.WIDE.U32 R28, R39, UR6, R30 ;  /* 0x00000006271c7c25 */ /* 0x000fc8000f8e001e */
[--C-:B------:R-:W-:Y:S01]  /*5940*/  IMAD R37, R39, UR7, R36.reuse ;  /* 0x0000000727257c24 */ /* 0x100fe2000f8e0224 */
[----:B------:R-:W-:Y:S02]  /*5950*/  IADD3 R28, P1, R28, UR8, RZ ;  /* 0x000000081c1c7c10 */ /* 0x000fe4000ff3e0ff */
[----:B------:R-:W-:Y:S02]  /*5960*/  PRMT R36, RZ, 0x7610, R36 ;  /* 0x00007610ff247816 */ /* 0x000fe40000000024 */
[----:B------:R-:W-:Y:S01]  /*5970*/  IADD3.X R29, R29, UR9, R37, P1, !PT ;  /* 0x000000091d1d7c10 */ /* 0x000fe20008ffe425 */
[----:B------:R-:W-:Y:S08]  /*5980*/  @P4 BRA `(.L_x_41) ;  /* 0x0000000000044947 */ /* 0x000ff00003800000 */
[----:B------:R0:W5:Y:S02]  /*5990*/  LDG.E.U8 R36, desc[UR16][R28.64] ;  /* 0x000000101c247981 */ /* 0x000164000c1e1100 */
.L_x_41:
[----:B------:R-:W-:Y:S05]  /*59a0*/  BSYNC B1 ;  /* 0x0000000000017941 */ /* 0x000fea0003800000 */
.L_x_40:
[----:B-----5:R-:W-:Y:S01]  /*59b0*/  LOP3.LUT R36, R36, 0xff, RZ, 0xc0, !PT ;  /* 0x000000ff24247812 */ /* 0x020fe200078ec0ff */
[----:B------:R-:W-:Y:S01]  /*59c0*/  BSSY B1, `(.L_x_42) ;  /* 0x000000b000017945 */ /* 0x000fe20003800000 */
[----:B------:R-:W-:Y:S02]  /*59d0*/  ISETP.LT.OR P3, PT, R35, 0x2, !P0 ;  /* 0x000000022300780c */ /* 0x000fe40004761670 */
[----:B------:R-:W-:-:S05]  /*59e0*/  F2FP.F16.E5M2.UNPACK_B R36, R36 ;  /* 0x00000024ff24723e */ /* 0x000fca00020004ff */
[----:B------:R-:W-:-:S05]  /*59f0*/  HADD2.F32 R36, -RZ, R36.H0_H0 ;  /* 0x20000024ff247230 */ /* 0x000fca0000004100 */
[----:B------:R-:W-:Y:S01]  /*5a00*/  FMUL R37, R36, UR19 ;  /* 0x0000001324257c20 */ /* 0x000fe20008400000 */
[----:B------:R-:W-:-:S03]  /*5a10*/  PRMT R36, RZ, 0x7610, R36 ;  /* 0x00007610ff247816 */ /* 0x000fc60000000024 */
[----:B------:R-:W-:-:S05]  /*5a20*/  FFMA R37, R226, UR20, R37 ;  /* 0x00000014e2257c23 */ /* 0x000fca0008000025 */
[----:B------:R-:W-:-:S05]  /*5a30*/  F2FP.SATFINITE.E5M2.F32.PACK_AB_MERGE_C R37, RZ, R37, RZ ;  /* 0x00000025ff25723e */ /* 0x000fca00048060ff */
[----:B------:R2:W-:Y:S01]  /*5a40*/  @!P4 STG.E.U8 desc[UR16][R24.64], R37 ;  /* 0x000000251800c986 */ /* 0x0005e2000c101110 */
[----:B------:R-:W-:Y:S05]  /*5a50*/  @P3 BRA `(.L_x_43) ;  /* 0x0000000000043947 */ /* 0x000fea0003800000 */
[----:B------:R3:W5:Y:S02]  /*5a60*/  LDG.E.U8 R36, desc[UR16][R28.64+0x1] ;  /* 0x000001101c247981 */ /* 0x000764000c1e1100 */
.L_x_43:
[----:B------:R-:W-:Y:S05]  /*5a70*/  BSYNC B1 ;  /* 0x0000000000017941 */ /* 0x000fea0003800000 */
.L_x_42:
[----:B-----5:R-:W-:Y:S01]  /*5a80*/  LOP3.LUT R36, R36, 0xff, RZ, 0xc0, !PT ;  /* 0x000000ff24247812 */ /* 0x020fe200078ec0ff */
[----:B------:R-:W-:Y:S01]  /*5a90*/  BSSY B1, `(.L_x_44) ;  /* 0x0000013000017945 */ /* 0x000fe20003800000 */
[----:B--2---:R-:W-:Y:S02]  /*5aa0*/  IADD3 R37, P1, R39, 0x8, RZ ;  /* 0x0000000827257810 */ /* 0x004fe40007f3e0ff */
[----:B------:R-:W-:-:S03]  /*5ab0*/  F2FP.F16.E5M2.UNPACK_B R36, R36 ;  /* 0x00000024ff24723e */ /* 0x000fc600020004ff */
[----:B------:R-:W-:Y:S01]  /*5ac0*/  IMAD.X R32, RZ, RZ, R33, P1 ;  /* 0x000000ffff207224 */ /* 0x000fe200008e0621 */
[----:B------:R-:W-:Y:S01]  /*5ad0*/  ISETP.GE.AND P1, PT, R38, 0x9, PT ;  /* 0x000000092600780c */ /* 0x000fe20003f26270 */
[----:B------:R-:W-:Y:S02]  /*5ae0*/  HADD2.F32 R36, -RZ, R36.H0_H0 ;  /* 0x20000024ff247230 */ /* 0x000fe40000004100 */
[----:B------:R-:W-:Y:S01]  /*5af0*/  IMAD R32, R32, UR6, RZ ;  /* 0x0000000620207c24 */ /* 0x000fe2000f8e02ff */
[----:B------:R-:W-:Y:S01]  /*5b00*/  ISETP.LT.OR P5, PT, R35, 0x1, !P1 ;  /* 0x000000012300780c */ /* 0x000fe20004fa1670 */
[----:B------:R-:W-:-:S04]  /*5b10*/  IMAD.WIDE.U32 R30, R37, UR6, R30 ;  /* 0x00000006251e7c25 */ /* 0x000fc8000f8e001e */
[----:B------:R-:W-:Y:S01]  /*5b20*/  FMUL R36, R36, UR19 ;  /* 0x0000001324247c20 */ /* 0x000fe20008400000 */
[----:B------:R-:W-:-:S03]  /*5b30*/  IMAD R37, R37, UR7, R32 ;  /* 0x0000000725257c24 */ /* 0x000fc6000f8e0220 */
[----:B------:R-:W-:Y:S01]  /*5b40*/  FFMA R36, R225, UR20, R36 ;  /* 0x00000014e1247c23 */ /* 0x000fe20008000024 */
[----:B------:R-:W-:Y:S02]  /*5b50*/  IADD3 R30, P4, R30, UR8, RZ ;  /* 0x000000081e1e7c10 */ /* 0x000fe4000ff9e0ff */
[----:B------:R-:W-:Y:S02]  /*5b60*/  PRMT R32, RZ, 0x7610, R32 ;  /* 0x00007610ff207816 */ /* 0x000fe40000000020 */
[----:B------:R-:W-:Y:S02]  /*5b70*/  F2FP.SATFINITE.E5M2.F32.PACK_AB_MERGE_C R33, RZ, R36, RZ ;  /* 0x00000024ff21723e */ /* 0x000fe400048060ff */
[----:B------:R-:W-:-:S03]  /*5b80*/  IADD3.X R31, R31, UR9, R37, P4, !PT ;  /* 0x000000091f1f7c10 */ /* 0x000fc6000a7fe425 */
[----:B------:R2:W-:Y:S01]  /*5b90*/  @!P3 STG.E.U8 desc[UR16][R24.64+0x1], R33 ;  /* 0x000001211800b986 */ /* 0x0005e2000c101110 */
[----:B------:R-:W-:Y:S05]  /*5ba0*/  @P5 BRA `(.L_x_45) ;  /* 0x0000000000045947 */ /* 0x000fea0003800000 */
[----:B------:R4:W5:Y:S02]  /*5bb0*/  LDG.E.U8 R32, desc[UR16][R30.64] ;  /* 0x000000101e207981 */ /* 0x000964000c1e1100 */
.L_x_45:
[----:B------:R-:W-:Y:S05]  /*5bc0*/  BSYNC B1 ;  /* 0x0000000000017941 */ /* 0x000fea0003800000 */
.L_x_44:
[----:B-----5:R-:W-:Y:S01]  /*5bd0*/  LOP3.LUT R32, R32, 0xff, RZ, 0xc0, !PT ;  /* 0x000000ff20207812 */ /* 0x020fe200078ec0ff */
[----:B------:R-:W-:Y:S01]  /*5be0*/  BSSY B1, `(.L_x_46) ;  /* 0x000000b000017945 */ /* 0x000fe20003800000 */
[----:B------:R-:W-:Y:S02]  /*5bf0*/  ISETP.LT.OR P3, PT, R35, 0x2, !P1 ;  /* 0x000000022300780c */ /* 0x000fe40004f61670 */
[----:B------:R-:W-:-:S05]  /*5c00*/  F2FP.F16.E5M2.UNPACK_B R32, R32 ;  /* 0x00000020ff20723e */ /* 0x000fca00020004ff */
[----:B------:R-:W-:-:S05]  /*5c10*/  HADD2.F32 R32, -RZ, R32.H0_H0 ;  /* 0x20000020ff207230 */ /* 0x000fca0000004100 */
[----:B--2---:R-:W-:Y:S01]  /*5c20*/  FMUL R33, R32, UR19 ;  /* 0x0000001320217c20 */ /* 0x004fe20008400000 */
[----:B------:R-:W-:-:S03]  /*5c30*/  PRMT R32, RZ, 0x7610, R32 ;  /* 0x00007610ff207816 */ /* 0x000fc60000000020 */
[----:B------:R-:W-:-:S05]  /*5c40*/  FFMA R33, R224, UR20, R33 ;  /* 0x00000014e0217c23 */ /* 0x000fca0008000021 */
[----:B------:R-:W-:-:S05]  /*5c50*/  F2FP.SATFINITE.E5M2.F32.PACK_AB_MERGE_C R33, RZ, R33, RZ ;  /* 0x00000021ff21723e */ /* 0x000fca00048060ff */
[----:B------:R2:W-:Y:S01]  /*5c60*/  @!P5 STG.E.U8 desc[UR16][R26.64], R33 ;  /* 0x000000211a00d986 */ /* 0x0005e2000c101110 */
[----:B------:R-:W-:Y:S05]  /*5c70*/  @P3 BRA `(.L_x_47) ;  /* 0x0000000000043947 */ /* 0x000fea0003800000 */
[----:B------:R0:W5:Y:S02]  /*5c80*/  LDG.E.U8 R32, desc[UR16][R30.64+0x1] ;  /* 0x000001101e207981 */ /* 0x000164000c1e1100 */
.L_x_47:
[----:B------:R-:W-:Y:S05]  /*5c90*/  BSYNC B1 ;  /* 0x0000000000017941 */ /* 0x000fea0003800000 */
.L_x_46:
[----:B-----5:R-:W-:Y:S01]  /*5ca0*/  LOP3.LUT R32, R32, 0xff, RZ, 0xc0, !PT ;  /* 0x000000ff20207812 */ /* 0x020fe200078ec0ff */
[----:B------:R-:W-:Y:S01]  /*5cb0*/  BSSY B1, `(.L_x_48) ;  /* 0x000000b000017945 */ /* 0x000fe20003800000 */
[----:B------:R-:W-:Y:S02]  /*5cc0*/  ISETP.LT.OR P4, PT, R35, 0x9, !P0 ;  /* 0x000000092300780c */ /* 0x000fe40004781670 */
[----:B------:R-:W-:-:S05]  /*5cd0*/  F2FP.F16.E5M2.UNPACK_B R32, R32 ;  /* 0x00000020ff20723e */ /* 0x000fca00020004ff */
[----:B------:R-:W-:-:S05]  /*5ce0*/  HADD2.F32 R32, -RZ, R32.H0_H0 ;  /* 0x20000020ff207230 */ /* 0x000fca0000004100 */
[----:B------:R-:W-:-:S04]  /*5cf0*/  FMUL R32, R32, UR19 ;  /* 0x0000001320207c20 */ /* 0x000fc80008400000 */
[----:B------:R-:W-:-:S05]  /*5d00*/  FFMA R32, R223, UR20, R32 ;  /* 0x00000014df207c23 */ /* 0x000fca0008000020 */
[----:B--2---:R-:W-:Y:S02]  /*5d10*/  F2FP.SATFINITE.E5M2.F32.PACK_AB_MERGE_C R33, RZ, R32, RZ ;  /* 0x00000020ff21723e */ /* 0x004fe400048060ff */
[----:B------:R-:W-:-:S03]  /*5d20*/  PRMT R32, RZ, 0x7610, R32 ;  /* 0x00007610ff207816 */ /* 0x000fc60000000020 */
[----:B------:R2:W-:Y:S01]  /*5d30*/  @!P3 STG.E.U8 desc[UR16][R26.64+0x1], R33 ;  /* 0x000001211a00b986 */ /* 0x0005e2000c101110 */
[----:B------:R-:W-:Y:S05]  /*5d40*/  @P4 BRA `(.L_x_49) ;  /* 0x0000000000044947 */ /* 0x000fea0003800000 */
[----:B------:R0:W5:Y:S02]  /*5d50*/  LDG.E.U8 R32, desc[UR16][R28.64+0x8] ;  /* 0x000008101c207981 */ /* 0x000164000c1e1100 */
.L_x_49:
[----:B------:R-:W-:Y:S05]  /*5d60*/  BSYNC B1 ;  /* 0x0000000000017941 */ /* 0x000fea0003800000 */
.L_x_48:
        /* <DEDUP_REMOVED lines=12> */
.L_x_51:
[----:B------:R-:W-:Y:S05]  /*5e30*/  BSYNC B1 ;  /* 0x0000000000017941 */ /* 0x000fea0003800000 */
.L_x_50:
        /* <DEDUP_REMOVED lines=12> */
.L_x_53:
[----:B------:R-:W-:Y:S05]  /*5f00*/  BSYNC B1 ;  /* 0x0000000000017941 */ /* 0x000fea0003800000 */
.L_x_52:
        /* <DEDUP_REMOVED lines=12> */
.L_x_55:
[----:B------:R-:W-:Y:S05]  /*5fd0*/  BSYNC B1 ;  /* 0x0000000000017941 */ /* 0x000fea0003800000 */
.L_x_54:
        /* <DEDUP_REMOVED lines=12> */
.L_x_57:
[----:B------:R-:W-:Y:S05]  /*60a0*/  BSYNC B1 ;  /* 0x0000000000017941 */ /* 0x000fea0003800000 */
.L_x_56:
        /* <DEDUP_REMOVED lines=12> */
.L_x_59:
[----:B------:R-:W-:Y:S05]  /*6170*/  BSYNC B1 ;  /* 0x0000000000017941 */ /* 0x000fea0003800000 */
.L_x_58:
        /* <DEDUP_REMOVED lines=12> */
.L_x_61:
[----:B------:R-:W-:Y:S05]  /*6240*/  BSYNC B1 ;  /* 0x0000000000017941 */ /* 0x000fea0003800000 */
.L_x_60:
        /* <DEDUP_REMOVED lines=12> */
.L_x_63:
[----:B------:R-:W-:Y:S05]  /*6310*/  BSYNC B1 ;  /* 0x0000000000017941 */ /* 0x000fea0003800000 */
.L_x_62:
        /* <DEDUP_REMOVED lines=12> */
.L_x_65:
[----:B------:R-:W-:Y:S05]  /*63e0*/  BSYNC B1 ;  /* 0x0000000000017941 */ /* 0x000fea0003800000 */
.L_x_64:
        /* <DEDUP_REMOVED lines=12> */
.L_x_67:
[----:B------:R-:W-:Y:S05]  /*64b0*/  BSYNC B1 ;  /* 0x0000000000017941 */ /* 0x000fea0003800000 */
.L_x_66:
        /* <DEDUP_REMOVED lines=12> */
.L_x_69:
[----:B------:R-:W-:Y:S05]  /*6580*/  BSYNC B1 ;  /* 0x0000000000017941 */ /* 0x000fea0003800000 */
.L_x_68:
        /* <DEDUP_REMOVED lines=12> */
.L_x_71:
[----:B------:R-:W-:Y:S05]  /*6650*/  BSYNC B1 ;  /* 0x0000000000017941 */ /* 0x000fea0003800000 */
.L_x_70:
        /* <DEDUP_REMOVED lines=12> */
.L_x_73:
[----:B------:R-:W-:Y:S05]  /*6720*/  BSYNC B1 ;  /* 0x0000000000017941 */ /* 0x000fea0003800000 */
.L_x_72:
        /* <DEDUP_REMOVED lines=12> */
.L_x_75:
[----:B------:R-:W-:Y:S05]  /*67f0*/  BSYNC B1 ;  /* 0x0000000000017941 */ /* 0x000fea0003800000 */
.L_x_74:
        /* <DEDUP_REMOVED lines=12> */
.L_x_77:
[----:B------:R-:W-:Y:S05]  /*68c0*/  BSYNC B1 ;  /* 0x0000000000017941 */ /* 0x000fea0003800000 */
.L_x_76:
        /* <DEDUP_REMOVED lines=12> */
.L_x_79:
[----:B------:R-:W-:Y:S05]  /*6990*/  BSYNC B1 ;  /* 0x0000000000017941 */ /* 0x000fea0003800000 */
.L_x_78:
        /* <DEDUP_REMOVED lines=12> */
.L_x_81:
[----:B------:R-:W-:Y:S05]  /*6a60*/  BSYNC B1 ;  /* 0x0000000000017941 */ /* 0x000fea0003800000 */
.L_x_80:
        /* <DEDUP_REMOVED lines=12> */
.L_x_83:
[----:B------:R-:W-:Y:S05]  /*6b30*/  BSYNC B1 ;  /* 0x0000000000017941 */ /* 0x000fea0003800000 */
.L_x_82:
        /* <DEDUP_REMOVED lines=12> */
.L_x_85:
[----:B------:R-:W-:Y:S05]  /*6c00*/  BSYNC B1 ;  /* 0x0000000000017941 */ /* 0x000fea0003800000 */
.L_x_84:
        /* <DEDUP_REMOVED lines=12> */
.L_x_87:
[----:B------:R-:W-:Y:S05]  /*6cd0*/  BSYNC B1 ;  /* 0x0000000000017941 */ /* 0x000fea0003800000 */
.L_x_86:
        /* <DEDUP_REMOVED lines=12> */
.L_x_89:
[----:B------:R-:W-:Y:S05]  /*6da0*/  BSYNC B1 ;  /* 0x0000000000017941 */ /* 0x000fea0003800000 */
.L_x_88:
        /* <DEDUP_REMOVED lines=12> */
.L_x_91:
[----:B------:R-:W-:Y:S05]  /*6e70*/  BSYNC B1 ;  /* 0x0000000000017941 */ /* 0x000fea0003800000 */
.L_x_90:
        /* <DEDUP_REMOVED lines=12> */
.L_x_93:
[----:B------:R-:W-:Y:S05]  /*6f40*/  BSYNC B1 ;  /* 0x0000000000017941 */ /* 0x000fea0003800000 */
.L_x_92:
        /* <DEDUP_REMOVED lines=12> */
.L_x_95:
[----:B------:R-:W-:Y:S05]  /*7010*/  BSYNC B1 ;  /* 0x0000000000017941 */ /* 0x000fea0003800000 */
.L_x_94:
        /* <DEDUP_REMOVED lines=12> */
.L_x_97:
[----:B------:R-:W-:Y:S05]  /*70e0*/  BSYNC B1 ;  /* 0x0000000000017941 */ /* 0x000fea0003800000 */
.L_x_96:
        /* <DEDUP_REMOVED lines=12> */
.L_x_99:
[----:B------:R-:W-:Y:S05]  /*71b0*/  BSYNC B1 ;  /* 0x0000000000017941 */ /* 0x000fea0003800000 */
.L_x_98:
        /* <DEDUP_REMOVED lines=12> */
.L_x_101:
[----:B------:R-:W-:Y:S05]  /*7280*/  BSYNC B1 ;  /* 0x0000000000017941 */ /* 0x000fea0003800000 */
.L_x_100:
        /* <DEDUP_REMOVED lines=12> */
.L_x_103:
[----:B------:R-:W-:Y:S05]  /*7350*/  BSYNC B1 ;  /* 0x0000000000017941 */ /* 0x000fea0003800000 */
.L_x_102:
        /* <DEDUP_REMOVED lines=12> */
.L_x_105:
[----:B------:R-:W-:Y:S05]  /*7420*/  BSYNC B1 ;  /* 0x0000000000017941 */ /* 0x000fea0003800000 */
.L_x_104:
        /* <DEDUP_REMOVED lines=12> */
.L_x_107:
[----:B------:R-:W-:Y:S05]  /*74f0*/  BSYNC B1 ;  /* 0x0000000000017941 */ /* 0x000fea0003800000 */
.L_x_106:
        /* <DEDUP_REMOVED lines=12> */
.L_x_109:
[----:B------:R-:W-:Y:S05]  /*75c0*/  BSYNC B1 ;  /* 0x0000000000017941 */ /* 0x000fea0003800000 */
.L_x_108:
        /* <DEDUP_REMOVED lines=12> */
.L_x_111:
[----:B------:R-:W-:Y:S05]  /*7690*/  BSYNC B1 ;  /* 0x0000000000017941 */ /* 0x000fea0003800000 */
.L_x_110:
        /* <DEDUP_REMOVED lines=12> */
.L_x_113:
[----:B------:R-:W-:Y:S05]  /*7760*/  BSYNC B1 ;  /* 0x0000000000017941 */ /* 0x000fea0003800000 */
.L_x_112:
        /* <DEDUP_REMOVED lines=12> */
.L_x_115:
[----:B------:R-:W-:Y:S05]  /*7830*/  BSYNC B1 ;  /* 0x0000000000017941 */ /* 0x000fea0003800000 */
.L_x_114:
        /* <DEDUP_REMOVED lines=12> */
.L_x_117:
[----:B------:R-:W-:Y:S05]  /*7900*/  BSYNC B1 ;  /* 0x0000000000017941 */ /* 0x000fea0003800000 */
.L_x_116:
        /* <DEDUP_REMOVED lines=12> */
.L_x_119:
[----:B------:R-:W-:Y:S05]  /*79d0*/  BSYNC B1 ;  /* 0x0000000000017941 */ /* 0x000fea0003800000 */
.L_x_118:
        /* <DEDUP_REMOVED lines=12> */
.L_x_121:
[----:B------:R-:W-:Y:S05]  /*7aa0*/  BSYNC B1 ;  /* 0x0000000000017941 */ /* 0x000fea0003800000 */
.L_x_120:
        /* <DEDUP_REMOVED lines=12> */
.L_x_123:
[----:B------:R-:W-:Y:S05]  /*7b70*/  BSYNC B1 ;  /* 0x0000000000017941 */ /* 0x000fea0003800000 */
.L_x_122:
        /* <DEDUP_REMOVED lines=12> */
.L_x_125:
[----:B------:R-:W-:Y:S05]  /*7c40*/  BSYNC B1 ;  /* 0x0000000000017941 */ /* 0x000fea0003800000 */
.L_x_124:
        /* <DEDUP_REMOVED lines=12> */
.L_x_127:
[----:B------:R-:W-:Y:S05]  /*7d10*/  BSYNC B1 ;  /* 0x0000000000017941 */ /* 0x000fea0003800000 */
.L_x_126:
        /* <DEDUP_REMOVED lines=12> */
.L_x_129:
[----:B------:R-:W-:Y:S05]  /*7de0*/  BSYNC B1 ;  /* 0x0000000000017941 */ /* 0x000fea0003800000 */
.L_x_128:
        /* <DEDUP_REMOVED lines=12> */
.L_x_131:
[----:B------:R-:W-:Y:S05]  /*7eb0*/  BSYNC B1 ;  /* 0x0000000000017941 */ /* 0x000fea0003800000 */
.L_x_130:
        /* <DEDUP_REMOVED lines=12> */
.L_x_133:
[----:B------:R-:W-:Y:S05]  /*7f80*/  BSYNC B1 ;  /* 0x0000000000017941 */ /* 0x000fea0003800000 */
.L_x_132:
        /* <DEDUP_REMOVED lines=12> */
.L_x_135:
[----:B------:R-:W-:Y:S05]  /*8050*/  BSYNC B1 ;  /* 0x0000000000017941 */ /* 0x000fea0003800000 */
.L_x_134:
        /* <DEDUP_REMOVED lines=12> */
.L_x_137:
[----:B------:R-:W-:Y:S05]  /*8120*/  BSYNC B1 ;  /* 0x0000000000017941 */ /* 0x000fea0003800000 */
.L_x_136:
        /* <DEDUP_REMOVED lines=12> */
.L_x_139:
[----:B------:R-:W-:Y:S05]  /*81f0*/  BSYNC B1 ;  /* 0x0000000000017941 */ /* 0x000fea0003800000 */
.L_x_138:
        /* <DEDUP_REMOVED lines=12> */
.L_x_141:
[----:B------:R-:W-:Y:S05]  /*82c0*/  BSYNC B1 ;  /* 0x0000000000017941 */ /* 0x000fea0003800000 */
.L_x_140:
        /* <DEDUP_REMOVED lines=12> */
.L_x_143:
[----:B------:R-:W-:Y:S05]  /*8390*/  BSYNC B1 ;  /* 0x0000000000017941 */ /* 0x000fea0003800000 */
.L_x_142:
        /* <DEDUP_REMOVED lines=12> */
.L_x_145:
[----:B------:R-:W-:Y:S05]  /*8460*/  BSYNC B1 ;  /* 0x0000000000017941 */ /* 0x000fea0003800000 */
.L_x_144:
        /* <DEDUP_REMOVED lines=12> */
.L_x_147:
[----:B------:R-:W-:Y:S05]  /*8530*/  BSYNC B1 ;  /* 0x0000000000017941 */ /* 0x000fea0003800000 */
.L_x_146:
        /* <DEDUP_REMOVED lines=12> */
.L_x_149:
[----:B------:R-:W-:Y:S05]  /*8600*/  BSYNC B1 ;  /* 0x0000000000017941 */ /* 0x000fea0003800000 */
.L_x_148:
        /* <DEDUP_REMOVED lines=12> */
.L_x_151:
[----:B------:R-:W-:Y:S05]  /*86d0*/  BSYNC B1 ;  /* 0x0000000000017941 */ /* 0x000fea0003800000 */
.L_x_150:
        /* <DEDUP_REMOVED lines=12> */
.L_x_153:
[----:B------:R-:W-:Y:S05]  /*87a0*/  BSYNC B1 ;  /* 0x0000000000017941 */ /* 0x000fea0003800000 */
.L_x_152:
        /* <DEDUP_REMOVED lines=12> */
.L_x_155:
[----:B------:R-:W-:Y:S05]  /*8870*/  BSYNC B1 ;  /* 0x0000000000017941 */ /* 0x000fea0003800000 */
.L_x_154:
        /* <DEDUP_REMOVED lines=12> */
.L_x_157:
[----:B------:R-:W-:Y:S05]  /*8940*/  BSYNC B1 ;  /* 0x0000000000017941 */ /* 0x000fea0003800000 */
.L_x_156:
        /* <DEDUP_REMOVED lines=12> */
.L_x_159:
[----:B------:R-:W-:Y:S05]  /*8a10*/  BSYNC B1 ;  /* 0x0000000000017941 */ /* 0x000fea0003800000 */
.L_x_158:
        /* <DEDUP_REMOVED lines=12> */
.L_x_161:
[----:B------:R-:W-:Y:S05]  /*8ae0*/  BSYNC B1 ;  /* 0x0000000000017941 */ /* 0x000fea0003800000 */
.L_x_160:
        /* <DEDUP_REMOVED lines=12> */
.L_x_163:
[----:B------:R-:W-:Y:S05]  /*8bb0*/  BSYNC B1 ;  /* 0x0000000000017941 */ /* 0x000fea0003800000 */
.L_x_162:
        /* <DEDUP_REMOVED lines=12> */
.L_x_165:
[----:B------:R-:W-:Y:S05]  /*8c80*/  BSYNC B1 ;  /* 0x0000000000017941 */ /* 0x000fea0003800000 */
.L_x_164:
        /* <DEDUP_REMOVED lines=12> */
.L_x_167:
[----:B------:R-:W-:Y:S05]  /*8d50*/  BSYNC B1 ;  /* 0x0000000000017941 */ /* 0x000fea0003800000 */
.L_x_166:
        /* <DEDUP_REMOVED lines=12> */
.L_x_169:
[----:B------:R-:W-:Y:S05]  /*8e20*/  BSYNC B1 ;  /* 0x0000000000017941 */ /* 0x000fea0003800000 */
.L_x_168:
        /* <DEDUP_REMOVED lines=12> */
.L_x_171:
[----:B------:R-:W-:Y:S05]  /*8ef0*/  BSYNC B1 ;  /* 0x0000000000017941 */ /* 0x000fea0003800000 */
.L_x_170:
        /* <DEDUP_REMOVED lines=12> */
.L_x_173:
[----:B------:R-:W-:Y:S05]  /*8fc0*/  BSYNC B1 ;  /* 0x0000000000017941 */ /* 0x000fea0003800000 */
.L_x_172:
        /* <DEDUP_REMOVED lines=12> */
.L_x_175:
[----:B------:R-:W-:Y:S05]  /*9090*/  BSYNC B1 ;  /* 0x0000000000017941 */ /* 0x000fea0003800000 */
.L_x_174:
        /* <DEDUP_REMOVED lines=12> */
.L_x_177:
[----:B------:R-:W-:Y:S05]  /*9160*/  BSYNC B1 ;  /* 0x0000000000017941 */ /* 0x000fea0003800000 */
.L_x_176:
        /* <DEDUP_REMOVED lines=12> */
.L_x_179:
[----:B------:R-:W-:Y:S05]  /*9230*/  BSYNC B1 ;  /* 0x0000000000017941 */ /* 0x000fea0003800000 */
.L_x_178:
        /* <DEDUP_REMOVED lines=12> */
.L_x_181:
[----:B------:R-:W-:Y:S05]  /*9300*/  BSYNC B1 ;  /* 0x0000000000017941 */ /* 0x000fea0003800000 */
.L_x_180:
        /* <DEDUP_REMOVED lines=12> */
.L_x_183:
[----:B------:R-:W-:Y:S05]  /*93d0*/  BSYNC B1 ;  /* 0x0000000000017941 */ /* 0x000fea0003800000 */
.L_x_182:
        /* <DEDUP_REMOVED lines=12> */
.L_x_185:
[----:B------:R-:W-:Y:S05]  /*94a0*/  BSYNC B1 ;  /* 0x0000000000017941 */ /* 0x000fea0003800000 */
.L_x_184:
        /* <DEDUP_REMOVED lines=12> */
.L_x_187:
[----:B------:R-:W-:Y:S05]  /*9570*/  BSYNC B1 ;  /* 0x0000000000017941 */ /* 0x000fea0003800000 */
.L_x_186:
        /* <DEDUP_REMOVED lines=12> */
.L_x_189:
[----:B------:R-:W-:Y:S05]  /*9640*/  BSYNC B1 ;  /* 0x0000000000017941 */ /* 0x000fea0003800000 */
.L_x_188:
        /* <DEDUP_REMOVED lines=12> */
.L_x_191:
[----:B------:R-:W-:Y:S05]  /*9710*/  BSYNC B1 ;  /* 0x0000000000017941 */ /* 0x000fea0003800000 */
.L_x_190:
[----:B-----5:R-:W-:Y:S01]  /*9720*/  LOP3.LUT R32, R32, 0xff, RZ, 0xc0, !PT ;  /* 0x000000ff20207812 */ /* 0x020fe200078ec0ff */
[----:B------:R-:W-:Y:S01]  /*9730*/  BSSY B1, `(.L_x_192) ;  /* 0x000000b000017945 */ /* 0x000fe20003800000 */
[----:B------:R-:W-:Y:S02]  /*9740*/  ISETP.LT.OR P4, PT, R35, 0x99, !P0 ;  /* 0x000000992300780c */ /* 0x000fe40004781670 */
[----:B------:R-:W-:-:S05]  /*9750*/  F2FP.F16.E5M2.UNPACK_B R32, R32 ;  /* 0x00000020ff20723e */ /* 0x000fca00020004ff */
[----:B------:R-:W-:-:S05]  /*9760*/  HADD2.F32 R32, -RZ, R32.H0_H0 ;  /* 0x20000020ff207230 */ /* 0x000fca0000004100 */
[----:B------:R-:W-:-:S04]  /*9770*/  FMUL R32, R32, UR19 ;  /* 0x0000001320207c20 */ /* 0x000fc80008400000 */
[----:B------:R-:W-:Y:S01]  /*9780*/  FFMA R32, R23, UR20, R32 ;  /* 0x0000001417207c23 */ /* 0x000fe20008000020 */
[----:B------:R-:W-:-:S04]  /*9790*/  PRMT R23, RZ, 0x7610, R23 ;  /* 0x00007610ff177816 */ /* 0x000fc80000000017 */
[----:B--2---:R-:W-:-:S05]  /*97a0*/  F2FP.SATFINITE.E5M2.F32.PACK_AB_MERGE_C R33, RZ, R32, RZ ;  /* 0x00000020ff21723e */ /* 0x004fca00048060ff */
[----:B------:R2:W-:Y:S01]  /*97b0*/  @!P3 STG.E.U8 desc[UR16][R26.64+0x91], R33 ;  /* 0x000091211a00b986 */ /* 0x0005e2000c101110 */
[----:B------:R-:W-:Y:S05]  /*97c0*/  @P4 BRA `(.L_x_193) ;  /* 0x0000000000044947 */ /* 0x000fea0003800000 */
[----:B------:R0:W5:Y:S02]  /*97d0*/  LDG.E.U8 R23, desc[UR16][R28.64+0x98] ;  /* 0x000098101c177981 */ /* 0x000164000c1e1100 */
.L_x_193:
[----:B------:R-:W-:Y:S05]  /*97e0*/  BSYNC B1 ;  /* 0x0000000000017941 */ /* 0x000fea0003800000 */
.L_x_192:
        /* <DEDUP_REMOVED lines=8> */
[----:B------:R-:W-:-:S05]  /*9870*/  F2FP.SATFINITE.E5M2.F32.PACK_AB_MERGE_C R23, RZ, R23, RZ ;  /* 0x00000017ff17723e */ /* 0x000fca00048060ff */
[----:B------:R0:W-:Y:S01]  /*9880*/  @!P4 STG.E.U8 desc[UR16][R24.64+0x98], R23 ;  /* 0x000098171800c986 */ /* 0x0001e2000c101110 */
[----:B------:R-:W-:Y:S05]  /*9890*/  @P3 BRA `(.L_x_195) ;  /* 0x0000000000043947 */ /* 0x000fea0003800000 */
[----:B------:R0:W5:Y:S02]  /*98a0*/  LDG.E.U8 R22, desc[UR16][R28.64+0x99] ;  /* 0x000099101c167981 */ /* 0x000164000c1e1100 */
.L_x_195:
[----:B------:R-:W-:Y:S05]  /*98b0*/  BSYNC B1 ;  /* 0x0000000000017941 */ /* 0x000fea0003800000 */
.L_x_194:
        /* <DEDUP_REMOVED lines=8> */
[----:B0-----:R-:W-:-:S05]  /*9940*/  F2FP.SATFINITE.E5M2.F32.PACK_AB_MERGE_C R23, RZ, R22, RZ ;  /* 0x00000016ff17723e */ /* 0x001fca00048060ff */
[----:B------:R0:W-:Y:S01]  /*9950*/  @!P3 STG.E.U8 desc[UR16][R24.64+0x99], R23 ;  /* 0x000099171800b986 */ /* 0x0001e2000c101110 */
[----:B------:R-:W-:Y:S05]  /*9960*/  @P4 BRA `(.L_x_197) ;  /* 0x0000000000044947 */ /* 0x000fea0003800000 */
[----:B------:R0:W5:Y:S02]  /*9970*/  LDG.E.U8 R21, desc[UR16][R30.64+0x98] ;  /* 0x000098101e157981 */ /* 0x000164000c1e1100 */
.L_x_197:
[----:B------:R-:W-:Y:S05]  /*9980*/  BSYNC B1 ;  /* 0x0000000000017941 */ /* 0x000fea0003800000 */
.L_x_196:
        /* <DEDUP_REMOVED lines=12> */
.L_x_199:
[----:B------:R-:W-:Y:S05]  /*9a50*/  BSYNC B1 ;  /* 0x0000000000017941 */ /* 0x000fea0003800000 */
.L_x_198:
        /* <DEDUP_REMOVED lines=12> */
.L_x_201:
[----:B------:R-:W-:Y:S05]  /*9b20*/  BSYNC B1 ;  /* 0x0000000000017941 */ /* 0x000fea0003800000 */
.L_x_200:
        /* <DEDUP_REMOVED lines=12> */
.L_x_203:
[----:B------:R-:W-:Y:S05]  /*9bf0*/  BSYNC B1 ;  /* 0x0000000000017941 */ /* 0x000fea0003800000 */
.L_x_202:
        /* <DEDUP_REMOVED lines=12> */
.L_x_205:
[----:B------:R-:W-:Y:S05]  /*9cc0*/  BSYNC B1 ;  /* 0x0000000000017941 */ /* 0x000fea0003800000 */
.L_x_204:
        /* <DEDUP_REMOVED lines=12> */
.L_x_207:
[----:B------:R-:W-:Y:S05]  /*9d90*/  BSYNC B1 ;  /* 0x0000000000017941 */ /* 0x000fea0003800000 */
.L_x_206:
        /* <DEDUP_REMOVED lines=12> */
.L_x_209:
[----:B------:R-:W-:Y:S05]  /*9e60*/  BSYNC B1 ;  /* 0x0000000000017941 */ /* 0x000fea0003800000 */
.L_x_208:
        /* <DEDUP_REMOVED lines=12> */
.L_x_211:
[----:B------:R-:W-:Y:S05]  /*9f30*/  BSYNC B1 ;  /* 0x0000000000017941 */ /* 0x000fea0003800000 */
.L_x_210:
        /* <DEDUP_REMOVED lines=12> */
.L_x_213:
[----:B------:R-:W-:Y:S05]  /*a000*/  BSYNC B1 ;  /* 0x0000000000017941 */ /* 0x000fea0003800000 */
.L_x_212:
        /* <DEDUP_REMOVED lines=12> */
.L_x_215:
[----:B------:R-:W-:Y:S05]  /*a0d0*/  BSYNC B1 ;  /* 0x0000000000017941 */ /* 0x000fea0003800000 */
.L_x_214:
        /* <DEDUP_REMOVED lines=12> */
.L_x_217:
[----:B------:R-:W-:Y:S05]  /*a1a0*/  BSYNC B1 ;  /* 0x0000000000017941 */ /* 0x000fea0003800000 */
.L_x_216:
        /* <DEDUP_REMOVED lines=12> */
.L_x_219:
[----:B------:R-:W-:Y:S05]  /*a270*/  BSYNC B1 ;  /* 0x0000000000017941 */ /* 0x000fea0003800000 */
.L_x_218:
        /* <DEDUP_REMOVED lines=12> */
.L_x_221:
[----:B------:R-:W-:Y:S05]  /*a340*/  BSYNC B1 ;  /* 0x0000000000017941 */ /* 0x000fea0003800000 */
.L_x_220:
        /* <DEDUP_REMOVED lines=12> */
.L_x_223:
[----:B------:R-:W-:Y:S05]  /*a410*/  BSYNC B1 ;  /* 0x0000000000017941 */ /* 0x000fea0003800000 */
.L_x_222:
        /* <DEDUP_REMOVED lines=12> */
.L_x_225:
[----:B------:R-:W-:Y:S05]  /*a4e0*/  BSYNC B1 ;  /* 0x0000000000017941 */ /* 0x000fea0003800000 */
.L_x_224:
        /* <DEDUP_REMOVED lines=12> */
.L_x_227:
[----:B------:R-:W-:Y:S05]  /*a5b0*/  BSYNC B1 ;  /* 0x0000000000017941 */ /* 0x000fea0003800000 */
.L_x_226:
        /* <DEDUP_REMOVED lines=12> */
.L_x_229:
[----:B------:R-:W-:Y:S05]  /*a680*/  BSYNC B1 ;  /* 0x0000000000017941 */ /* 0x000fea0003800000 */
.L_x_228:
        /* <DEDUP_REMOVED lines=12> */
.L_x_231:
[----:B------:R-:W-:Y:S05]  /*a750*/  BSYNC B1 ;  /* 0x0000000000017941 */ /* 0x000fea0003800000 */
.L_x_230:
        /* <DEDUP_REMOVED lines=12> */
.L_x_233:
[----:B------:R-:W-:Y:S05]  /*a820*/  BSYNC B1 ;  /* 0x0000000000017941 */ /* 0x000fea0003800000 */
.L_x_232:
        /* <DEDUP_REMOVED lines=12> */
.L_x_235:
[----:B------:R-:W-:Y:S05]  /*a8f0*/  BSYNC B1 ;  /* 0x0000000000017941 */ /* 0x000fea0003800000 */
.L_x_234:
[----:B-----5:R-:W-:Y:S01]  /*a900*/  LOP3.LUT R2, R2, 0xff, RZ, 0xc0, !PT ;  /* 0x000000ff02027812 */ /* 0x020fe200078ec0ff */
[----:B------:R-:W-:Y:S01]  /*a910*/  BSSY B1, `(.L_x_236) ;  /* 0x000000b000017945 */ /* 0x000fe20003800000 */
[----:B------:R-:W-:Y:S02]  /*a920*/  ISETP.LT.OR P4, PT, R35, 0xc1, !P1 ;  /* 0x000000c12300780c */ /* 0x000fe40004f81670 */
[----:B------:R-:W-:-:S05]  /*a930*/  F2FP.F16.E5M2.UNPACK_B R2, R2 ;  /* 0x00000002ff02723e */ /* 0x000fca00020004ff */
[----:B------:R-:W-:-:S05]  /*a940*/  HADD2.F32 R2, -RZ, R2.H0_H0 ;  /* 0x20000002ff027230 */ /* 0x000fca0000004100 */
[----:B0-----:R-:W-:-:S04]  /*a950*/  FMUL R3, R2, UR19 ;  /* 0x0000001302037c20 */ /* 0x001fc80008400000 */
[----:B------:R-:W-:Y:S01]  /*a960*/  FFMA R3, R0, UR20, R3 ;  /* 0x0000001400037c23 */ /* 0x000fe20008000003 */
[----:B------:R-:W-:-:S04]  /*a970*/  PRMT R0, RZ, 0x7610, R0 ;  /* 0x00007610ff007816 */ /* 0x000fc80000000000 */
[----:B------:R-:W-:-:S05]  /*a980*/  F2FP.SATFINITE.E5M2.F32.PACK_AB_MERGE_C R3, RZ, R3, RZ ;  /* 0x00000003ff03723e */ /* 0x000fca00048060ff */
[----:B------:R0:W-:Y:S01]  /*a990*/  @!P3 STG.E.U8 desc[UR16][R24.64+0xc1], R3 ;  /* 0x0000c1031800b986 */ /* 0x0001e2000c101110 */
[----:B------:R-:W-:Y:S05]  /*a9a0*/  @P4 BRA `(.L_x_237) ;  /* 0x0000000000044947 */ /* 0x000fea0003800000 */
[----:B------:R0:W5:Y:S02]  /*a9b0*/  LDG.E.U8 R0, desc[UR16][R30.64+0xc0] ;  /* 0x0000c0101e007981 */ /* 0x000164000c1e1100 */
.L_x_237:
[----:B------:R-:W-:Y:S05]  /*a9c0*/  BSYNC B1 ;  /* 0x0000000000017941 */ /* 0x000fea0003800000 */
.L_x_236:
[----:B------:R-:W2:Y:S01]  /*a9d0*/  LDL.LU R2, [R1] ;  /* 0x0000000001027983 */ /* 0x000ea20000300800 */
[----:B-----5:R-:W-:Y:S01]  /*a9e0*/  LOP3.LUT R0, R0, 0xff, RZ, 0xc0, !PT ;  /* 0x000000ff00007812 */ /* 0x020fe200078ec0ff */
[----:B------:R-:W-:Y:S01]  /*a9f0*/  BSSY B1, `(.L_x_238) ;  /* 0x000000b000017945 */ /* 0x000fe20003800000 */
[----:B------:R-:W-:Y:S02]  /*aa00*/  ISETP.LT.OR P3, PT, R35, 0xc2, !P1 ;  /* 0x000000c22300780c */ /* 0x000fe40004f61670 */
[----:B------:R-:W-:-:S05]  /*aa10*/  F2FP.F16.E5M2.UNPACK_B R0, R0 ;  /* 0x00000000ff00723e */ /* 0x000fca00020004ff */
[----:B------:R-:W-:-:S05]  /*aa20*/  HADD2.F32 R0, -RZ, R0.H0_H0 ;  /* 0x20000000ff007230 */ /* 0x000fca0000004100 */
[----:B------:R-:W-:-:S04]  /*aa30*/  FMUL R0, R0, UR19 ;  /* 0x0000001300007c20 */ /* 0x000fc80008400000 */
[----:B--2---:R-:W-:-:S05]  /*aa40*/  FFMA R0, R2, UR20, R0 ;  /* 0x0000001402007c23 */ /* 0x004fca0008000000 */
[----:B0-----:R-:W-:Y:S02]  /*aa50*/  F2FP.SATFINITE.E5M2.F32.PACK_AB_MERGE_C R3, RZ, R0, RZ ;  /* 0x00000000ff03723e */ /* 0x001fe400048060ff */
[----:B------:R-:W-:-:S03]  /*aa60*/  PRMT R0, RZ, 0x7610, R0 ;  /* 0x00007610ff007816 */ /* 0x000fc60000000000 */
[----:B------:R0:W-:Y:S01]  /*aa70*/  @!P4 STG.E.U8 desc[UR16][R26.64+0xc0], R3 ;  /* 0x0000c0031a00c986 */ /* 0x0001e2000c101110 */
[----:B------:R-:W-:Y:S05]  /*aa80*/  @P3 BRA `(.L_x_239) ;  /* 0x0000000000043947 */ /* 0x000fea0003800000 */
[----:B------:R2:W5:Y:S02]  /*aa90*/  LDG.E.U8 R0, desc[UR16][R30.64+0xc1] ;  /* 0x0000c1101e007981 */ /* 0x000564000c1e1100 */
.L_x_239:
[----:B------:R-:W-:Y:S05]  /*aaa0*/  BSYNC B1 ;  /* 0x0000000000017941 */ /* 0x000fea0003800000 */
.L_x_238:
[----:B------:R-:W3:Y:S01]  /*aab0*/  LDL.LU R2, [R1+0x4] ;  /* 0x0000040001027983 */ /* 0x000ee20000300800 */
[----:B-----5:R-:W-:Y:S01]  /*aac0*/  LOP3.LUT R0, R0, 0xff, RZ, 0xc0, !PT ;  /* 0x000000ff00007812 */ /* 0x020fe200078ec0ff */
[----:B------:R-:W-:Y:S01]  /*aad0*/  BSSY B1, `(.L_x_240) ;  /* 0x000000b000017945 */ /* 0x000fe20003800000 */
[----:B------:R-:W-:Y:S02]  /*aae0*/  ISETP.LT.OR P4, PT, R35, 0xc9, !P0 ;  /* 0x000000c92300780c */ /* 0x000fe40004781670 */
[----:B------:R-:W-:-:S05]  /*aaf0*/  F2FP.F16.E5M2.UNPACK_B R0, R0 ;  /* 0x00000000ff00723e */ /* 0x000fca00020004ff */
[----:B------:R-:W-:-:S05]  /*ab00*/  HADD2.F32 R0, -RZ, R0.H0_H0 ;  /* 0x20000000ff007230 */ /* 0x000fca0000004100 */
[----:B------:R-:W-:-:S04]  /*ab10*/  FMUL R0, R0, UR19 ;  /* 0x0000001300007c20 */ /* 0x000fc80008400000 */
[----:B---3--:R-:W-:-:S05]  /*ab20*/  FFMA R0, R2, UR20, R0 ;  /* 0x0000001402007c23 */ /* 0x008fca0008000000 */
[----:B0-----:R-:W-:Y:S02]  /*ab30*/  F2FP.SATFINITE.E5M2.F32.PACK_AB_MERGE_C R3, RZ, R0, RZ ;  /* 0x00000000ff03723e */ /* 0x001fe400048060ff */
[----:B------:R-:W-:-:S03]  /*ab40*/  PRMT R0, RZ, 0x7610, R0 ;  /* 0x00007610ff007816 */ /* 0x000fc60000000000 */
[----:B------:R0:W-:Y:S01]  /*ab50*/  @!P3 STG.E.U8 desc[UR16][R26.64+0xc1], R3 ;  /* 0x0000c1031a00b986 */ /* 0x0001e2000c101110 */
[----:B------:R-:W-:Y:S05]  /*ab60*/  @P4 BRA `(.L_x_241) ;  /* 0x0000000000044947 */ /* 0x000fea0003800000 */
[----:B------:R3:W5:Y:S02]  /*ab70*/  LDG.E.U8 R0, desc[UR16][R28.64+0xc8] ;  /* 0x0000c8101c007981 */ /* 0x000764000c1e1100 */
.L_x_241:
[----:B------:R-:W-:Y:S05]  /*ab80*/  BSYNC B1 ;  /* 0x0000000000017941 */ /* 0x000fea0003800000 */
.L_x_240:
[----:B------:R-:W2:Y:S01]  /*ab90*/  LDL.LU R2, [R1+0x8] ;  /* 0x0000080001027983 */ /* 0x000ea20000300800 */
        /* <DEDUP_REMOVED lines=12> */
.L_x_243:
[----:B------:R-:W-:Y:S05]  /*ac60*/  BSYNC B1 ;  /* 0x0000000000017941 */ /* 0x000fea0003800000 */
.L_x_242:
        /* <DEDUP_REMOVED lines=13> */
.L_x_245:
[----:B------:R-:W-:Y:S05]  /*ad40*/  BSYNC B1 ;  /* 0x0000000000017941 */ /* 0x000fea0003800000 */
.L_x_244:
        /* <DEDUP_REMOVED lines=13> */
.L_x_247:
[----:B------:R-:W-:Y:S05]  /*ae20*/  BSYNC B1 ;  /* 0x0000000000017941 */ /* 0x000fea0003800000 */
.L_x_246:
        /* <DEDUP_REMOVED lines=13> */
.L_x_249:
[----:B------:R-:W-:Y:S05]  /*af00*/  BSYNC B1 ;  /* 0x0000000000017941 */ /* 0x000fea0003800000 */
.L_x_248:
        /* <DEDUP_REMOVED lines=13> */
.L_x_251:
[----:B------:R-:W-:Y:S05]  /*afe0*/  BSYNC B1 ;  /* 0x0000000000017941 */ /* 0x000fea0003800000 */
.L_x_250:
        /* <DEDUP_REMOVED lines=13> */
.L_x_253:
[----:B------:R-:W-:Y:S05]  /*b0c0*/  BSYNC B1 ;  /* 0x0000000000017941 */ /* 0x000fea0003800000 */
.L_x_252:
        /* <DEDUP_REMOVED lines=13> */
.L_x_255:
[----:B------:R-:W-:Y:S05]  /*b1a0*/  BSYNC B1 ;  /* 0x0000000000017941 */ /* 0x000fea0003800000 */
.L_x_254:
        /* <DEDUP_REMOVED lines=13> */
.L_x_257:
[----:B------:R-:W-:Y:S05]  /*b280*/  BSYNC B1 ;  /* 0x0000000000017941 */ /* 0x000fea0003800000 */
.L_x_256:
        /* <DEDUP_REMOVED lines=13> */
.L_x_259:
[----:B------:R-:W-:Y:S05]  /*b360*/  BSYNC B1 ;  /* 0x0000000000017941 */ /* 0x000fea0003800000 */
.L_x_258:
        /* <DEDUP_REMOVED lines=13> */
.L_x_261:
[----:B------:R-:W-:Y:S05]  /*b440*/  BSYNC B1 ;  /* 0x0000000000017941 */ /* 0x000fea0003800000 */
.L_x_260:
        /* <DEDUP_REMOVED lines=13> */
.L_x_263:
[----:B------:R-:W-:Y:S05]  /*b520*/  BSYNC B1 ;  /* 0x0000000000017941 */ /* 0x000fea0003800000 */
.L_x_262:
        /* <DEDUP_REMOVED lines=13> */
.L_x_265:
[----:B------:R-:W-:Y:S05]  /*b600*/  BSYNC B1 ;  /* 0x0000000000017941 */ /* 0x000fea0003800000 */
.L_x_264:
        /* <DEDUP_REMOVED lines=13> */
.L_x_267:
[----:B------:R-:W-:Y:S05]  /*b6e0*/  BSYNC B1 ;  /* 0x0000000000017941 */ /* 0x000fea0003800000 */
.L_x_266:
        /* <DEDUP_REMOVED lines=13> */
.L_x_269:
[----:B------:R-:W-:Y:S05]  /*b7c0*/  BSYNC B1 ;  /* 0x0000000000017941 */ /* 0x000fea0003800000 */
.L_x_268:
        /* <DEDUP_REMOVED lines=13> */
.L_x_271:
[----:B------:R-:W-:Y:S05]  /*b8a0*/  BSYNC B1 ;  /* 0x0000000000017941 */ /* 0x000fea0003800000 */
.L_x_270:
        /* <DEDUP_REMOVED lines=13> */
.L_x_273:
[----:B------:R-:W-:Y:S05]  /*b980*/  BSYNC B1 ;  /* 0x0000000000017941 */ /* 0x000fea0003800000 */
.L_x_272:
        /* <DEDUP_REMOVED lines=13> */
.L_x_275:
[----:B------:R-:W-:Y:S05]  /*ba60*/  BSYNC B1 ;  /* 0x0000000000017941 */ /* 0x000fea0003800000 */
.L_x_274:
        /* <DEDUP_REMOVED lines=13> */
.L_x_277:
[----:B------:R-:W-:Y:S05]  /*bb40*/  BSYNC B1 ;  /* 0x0000000000017941 */ /* 0x000fea0003800000 */
.L_x_276:
        /* <DEDUP_REMOVED lines=13> */
.L_x_279:
[----:B------:R-:W-:Y:S05]  /*bc20*/  BSYNC B1 ;  /* 0x0000000000017941 */ /* 0x000fea0003800000 */
.L_x_278:
        /* <DEDUP_REMOVED lines=13> */
.L_x_281:
[----:B------:R-:W-:Y:S05]  /*bd00*/  BSYNC B1 ;  /* 0x0000000000017941 */ /* 0x000fea0003800000 */
.L_x_280:
        /* <DEDUP_REMOVED lines=13> */
.L_x_283:
[----:B------:R-:W-:Y:S05]  /*bde0*/  BSYNC B1 ;  /* 0x0000000000017941 */ /* 0x000fea0003800000 */
.L_x_282:
        /* <DEDUP_REMOVED lines=13> */
.L_x_285:
[----:B------:R-:W-:Y:S05]  /*bec0*/  BSYNC B1 ;  /* 0x0000000000017941 */ /* 0x000fea0003800000 */
.L_x_284:
        /* <DEDUP_REMOVED lines=13> */
.L_x_287:
[----:B------:R-:W-:Y:S05]  /*bfa0*/  BSYNC B1 ;  /* 0x0000000000017941 */ /* 0x000fea0003800000 */
.L_x_286:
        /* <DEDUP_REMOVED lines=13> */
.L_x_289:
[----:B------:R-:W-:Y:S05]  /*c080*/  BSYNC B1 ;  /* 0x0000000000017941 */ /* 0x000fea0003800000 */
.L_x_288:
        /* <DEDUP_REMOVED lines=13> */
.L_x_291:
[----:B------:R-:W-:Y:S05]  /*c160*/  BSYNC B1 ;  /* 0x0000000000017941 */ /* 0x000fea0003800000 */
.L_x_290:
        /* <DEDUP_REMOVED lines=13> */
.L_x_293:
[----:B------:R-:W-:Y:S05]  /*c240*/  BSYNC B1 ;  /* 0x0000000000017941 */ /* 0x000fea0003800000 */
.L_x_292:
        /* <DEDUP_REMOVED lines=13> */
.L_x_295:
[----:B------:R-:W-:Y:S05]  /*c320*/  BSYNC B1 ;  /* 0x0000000000017941 */ /* 0x000fea0003800000 */
.L_x_294:
[----:B------:R-:W-:Y:S05]  /*c330*/  @P1 BRA `(.L_x_296) ;  /* 0x0000002000a41947 */ /* 0x000fea0003800000 */
[----:B------:R-:W2:Y:S01]  /*c340*/  LDL.LU R2, [R1+0x74] ;  /* 0x0000740001027983 */ /* 0x000ea20000300800 */
[----:B-----5:R-:W-:-:S04]  /*c350*/  LOP3.LUT R0, R0, 0xff, RZ, 0xc0, !PT ;  /* 0x000000ff00007812 */ /* 0x020fc800078ec0ff */
[----:B------:R-:W-:-:S05]  /*c360*/  F2FP.F16.E5M2.UNPACK_B R0, R0 ;  /* 0x00000000ff00723e */ /* 0x000fca00020004ff */
[----:B------:R-:W-:-:S05]  /*c370*/  HADD2.F32 R0, -RZ, R0.H0_H0 ;  /* 0x20000000ff007230 */ /* 0x000fca0000004100 */
[----:B------:R-:W-:-:S04]  /*c380*/  FMUL R0, R0, UR19 ;  /* 0x0000001300007c20 */ /* 0x000fc80008400000 */
[----:B--2---:R-:W-:-:S05]  /*c390*/  FFMA R0, R2, UR20, R0 ;  /* 0x0000001402007c23 */ /* 0x004fca0008000000 */
[----:B0-----:R-:W-:-:S05]  /*c3a0*/  F2FP.SATFINITE.E5M2.F32.PACK_AB_MERGE_C R3, RZ, R0, RZ ;  /* 0x00000000ff03723e */ /* 0x001fca00048060ff */
[----:B------:R0:W-:Y:S01]  /*c3b0*/  STG.E.U8 desc[UR16][R26.64+0xf9], R3 ;  /* 0x0000f9031a007986 */ /* 0x0001e2000c101110 */
[----:B------:R-:W-:Y:S05]  /*c3c0*/  BRA `(.L_x_296) ;  /* 0x0000002000807947 */ /* 0x000fea0003800000 */
.L_x_39:
[----:B------:R-:W-:Y:S01]  /*c3d0*/  ISETP.GE.AND P1, PT, R38, 0x1, PT ;  /* 0x000000012600780c */ /* 0x000fe20003f26270 */
[----:B------:R-:W-:Y:S01]  /*c3e0*/  FMUL R226, R226, UR20 ;  /* 0x00000014e2e27c20 */ /* 0x000fe20008400000 */
[----:B------:R-:W2:Y:S01]  /*c3f0*/  LDL.LU R227, [R1+0x10] ;  /* 0x0000100001e37983 */ /* 0x000ea20000300800 */
[----:B------:R-:W-:Y:S01]  /*c400*/  ISETP.GE.AND P0, PT, R38, 0x9, PT ;  /* 0x000000092600780c */ /* 0x000fe20003f06270 */
[----:B------:R-:W-:Y:S01]  /*c410*/  FMUL R225, R225, UR20 ;  /* 0x00000014e1e17c20 */ /* 0x000fe20008400000 */
[C---:B------:R-:W-:Y:S02]  /*c420*/  ISETP.LT.OR P4, PT, R35.reuse, 0x1, !P1 ;  /* 0x000000012300780c */ /* 0x040fe40004f81670 */
[C---:B------:R-:W-:Y:S02]  /*c430*/  ISETP.LT.OR P5, PT, R35.reuse, 0x2, !P1 ;  /* 0x000000022300780c */ /* 0x040fe40004fa1670 */
[----:B------:R-:W-:Y:S02]  /*c440*/  F2FP.SATFINITE.E5M2.F32.PACK_AB_MERGE_C R29, RZ, R226, RZ ;  /* 0x000000e2ff1d723e */ /* 0x000fe400048060ff */
[C---:B------:R-:W-:Y:S01]  /*c450*/  ISETP.LT.OR P3, PT, R35.reuse, 0x1, !P0 ;  /* 0x000000012300780c */ /* 0x040fe20004761670 */
[----:B------:R-:W-:Y:S01]  /*c460*/  FMUL R224, R224, UR20 ;  /* 0x00000014e0e07c20 */ /* 0x000fe20008400000 */
[----:B------:R-:W-:Y:S01]  /*c470*/  ISETP.LT.OR P6, PT, R35, 0xa, !P1 ;  /* 0x0000000a2300780c */ /* 0x000fe20004fc1670 */
[----:B------:R-:W-:Y:S01]  /*c480*/  FMUL R223, R223, UR20 ;  /* 0x00000014dfdf7c20 */ /* 0x000fe20008400000 */
[----:B------:R-:W-:Y:S01]  /*c490*/  F2FP.SATFINITE.E5M2.F32.PACK_AB_MERGE_C R225, RZ, R225, RZ ;  /* 0x000000e1ffe1723e */ /* 0x000fe200048060ff */
[----:B------:R-:W-:Y:S01]  /*c4a0*/  FMUL R221, R221, UR20 ;  /* 0x00000014dddd7c20 */ /* 0x000fe20008400000 */
[----:B------:R-:W-:Y:S01]  /*c4b0*/  FMUL R222, R222, UR20 ;  /* 0x00000014dede7c20 */ /* 0x000fe20008400000 */
[----:B------:R0:W-:Y:S01]  /*c4c0*/  @!P4 STG.E.U8 desc[UR16][R24.64], R29 ;  /* 0x0000001d1800c986 */ /* 0x0001e2000c101110 */
[----:B------:R-:W-:-:S02]  /*c4d0*/  ISETP.LT.OR P4, PT, R35, 0x2, !P0 ;  /* 0x000000022300780c */ /* 0x000fc40004781670 */
[----:B------:R-:W-:Y:S01]  /*c4e0*/  F2FP.SATFINITE.E5M2.F32.PACK_AB_MERGE_C R31, RZ, R224, RZ ;  /* 0x000000e0ff1f723e */ /* 0x000fe200048060ff */
[----:B------:R3:W-:Y:S01]  /*c4f0*/  @!P5 STG.E.U8 desc[UR16][R24.64+0x1], R225 ;  /* 0x000001e11800d986 */ /* 0x0007e2000c101110 */
[C---:B------:R-:W-:Y:S02]  /*c500*/  ISETP.LT.OR P5, PT, R35.reuse, 0x9, !P1 ;  /* 0x000000092300780c */ /* 0x040fe40004fa1670 */
[----:B------:R-:W-:Y:S01]  /*c510*/  F2FP.SATFINITE.E5M2.F32.PACK_AB_MERGE_C R223, RZ, R223, RZ ;  /* 0x000000dfffdf723e */ /* 0x000fe200048060ff */
[----:B------:R-:W-:Y:S01]  /*c520*/  FMUL R220, R220, UR20 ;  /* 0x00000014dcdc7c20 */ /* 0x000fe20008400000 */
[----:B------:R-:W-:Y:S01]  /*c530*/  F2FP.SATFINITE.E5M2.F32.PACK_AB_MERGE_C R221, RZ, R221, RZ ;  /* 0x000000ddffdd723e */ /* 0x000fe200048060ff */
[----:B------:R-:W-:Y:S01]  /*c540*/  @!P3 STG.E.U8 desc[UR16][R26.64], R31 ;  /* 0x0000001f1a00b986 */ /* 0x000fe2000c101110 */
[----:B------:R-:W-:-:S03]  /*c550*/  ISETP.LT.OR P3, PT, R35, 0x9, !P0 ;  /* 0x000000092300780c */ /* 0x000fc60004761670 */
[----:B------:R-:W-:Y:S01]  /*c560*/  @!P4 STG.E.U8 desc[UR16][R26.64+0x1], R223 ;  /* 0x000001df1a00c986 */ /* 0x000fe2000c101110 */
[----:B------:R-:W-:-:S03]  /*c570*/  ISETP.LT.OR P4, PT, R35, 0xa, !P0 ;  /* 0x0000000a2300780c */ /* 0x000fc60004781670 */
[----:B------:R-:W-:Y:S01]  /*c580*/  @!P6 STG.E.U8 desc[UR16][R24.64+0x9], R221 ;  /* 0x000009dd1800e986 */ /* 0x000fe2000c101110 */
[----:B------:R-:W-:Y:S01]  /*c590*/  ISETP.LT.OR P6, PT, R35, 0x12, !P1 ;  /* 0x000000122300780c */ /* 0x000fe20004fc1670 */
[----:B------:R-:W-:Y:S01]  /*c5a0*/  FMUL R219, R219, UR20 ;  /* 0x00000014dbdb7c20 */ /* 0x000fe20008400000 */
[----:B0-----:R-:W-:Y:S01]  /*c5b0*/  F2FP.SATFINITE.E5M2.F32.PACK_AB_MERGE_C R29, RZ, R222, RZ ;  /* 0x000000deff1d723e */ /* 0x001fe200048060ff */
[----:B------:R-:W-:Y:S01]  /*c5c0*/  FMUL R217, R217, UR20 ;  /* 0x00000014d9d97c20 */ /* 0x000fe20008400000 */
[----:B------:R-:W4:Y:S01]  /*c5d0*/  LDL.LU R226, [R1+0xc] ;  /* 0x00000c0001e27983 */ /* 0x000f220000300800 */
[----:B------:R-:W-:Y:S02]  /*c5e0*/  F2FP.SATFINITE.E5M2.F32.PACK_AB_MERGE_C R33, RZ, R220, RZ ;  /* 0x000000dcff21723e */ /* 0x000fe400048060ff */
[----:B------:R-:W-:Y:S01]  /*c5f0*/  F2FP.SATFINITE.E5M2.F32.PACK_AB_MERGE_C R219, RZ, R219, RZ ;  /* 0x000000dbffdb723e */ /* 0x000fe200048060ff */
[----:B------:R0:W-:Y:S01]  /*c600*/  @!P5 STG.E.U8 desc[UR16][R24.64+0x8], R29 ;  /* 0x0000081d1800d986 */ /* 0x0001e2000c101110 */
[----:B------:R-:W-:-:S02]  /*c610*/  ISETP.LT.OR P5, PT, R35, 0x11, !P1 ;  /* 0x000000112300780c */ /* 0x000fc40004fa1670 */
[----:B------:R-:W-:Y:S01]  /*c620*/  F2FP.SATFINITE.E5M2.F32.PACK_AB_MERGE_C R217, RZ, R217, RZ ;  /* 0x000000d9ffd9723e */ /* 0x000fe200048060ff */
[----:B---3--:R-:W3:Y:S01]  /*c630*/  LDL.LU R225, [R1+0x8] ;  /* 0x0000080001e17983 */ /* 0x008ee20000300800 */
[----:B------:R-:W-:-:S03]  /*c640*/  FMUL R218, R218, UR20 ;  /* 0x00000014dada7c20 */ /* 0x000fc60008400000 */
[----:B------:R-:W4:Y:S04]  /*c650*/  LDL.LU R224, [R1+0x4] ;  /* 0x0000040001e07983 */ /* 0x000f280000300800 */
[----:B------:R-:W3:Y:S01]  /*c660*/  LDL.LU R222, [R1] ;  /* 0x0000000001de7983 */ /* 0x000ee20000300800 */
[----:B0-----:R-:W-:Y:S01]  /*c670*/  F2FP.SATFINITE.E5M2.F32.PACK_AB_MERGE_C R29, RZ, R218, RZ ;  /* 0x000000daff1d723e */ /* 0x001fe200048060ff */
[----:B------:R-:W-:Y:S01]  /*c680*/  FMUL R216, R216, UR20 ;  /* 0x00000014d8d87c20 */ /* 0x000fe20008400000 */
[----:B------:R-:W-:Y:S01]  /*c690*/  FMUL R215, R215, UR20 ;  /* 0x00000014d7d77c20 */ /* 0x000fe20008400000 */
[----:B------:R0:W-:Y:S01]  /*c6a0*/  @!P3 STG.E.U8 desc[UR16][R26.64+0x8], R33 ;  /* 0x000008211a00b986 */ /* 0x0001e2000c101110 */
[----:B------:R-:W-:Y:S01]  /*c6b0*/  ISETP.LT.OR P3, PT, R35, 0x11, !P0 ;  /* 0x000000112300780c */ /* 0x000fe20004761670 */
[----:B------:R-:W-:Y:S01]  /*c6c0*/  FMUL R213, R213, UR20 ;  /* 0x00000014d5d57c20 */ /* 0x000fe20008400000 */
[----:B------:R-:W-:Y:S01]  /*c6d0*/  F2FP.SATFINITE.E5M2.F32.PACK_AB_MERGE_C R31, RZ, R216, RZ ;  /* 0x000000d8ff1f723e */ /* 0x000fe200048060ff */
[----:B------:R-:W-:Y:S01]  /*c6e0*/  @!P4 STG.E.U8 desc[UR16][R26.64+0x9], R219 ;  /* 0x000009db1a00c986 */ /* 0x000fe2000c101110 */
[C---:B------:R-:W-:Y:S01]  /*c6f0*/  ISETP.LT.OR P4, PT, R35.reuse, 0x12, !P0 ;  /* 0x000000122300780c */ /* 0x040fe20004781670 */
[----:B------:R-:W-:Y:S01]  /*c700*/  FMUL R214, R214, UR20 ;  /* 0x00000014d6d67c20 */ /* 0x000fe20008400000 */
[----:B------:R-:W-:Y:S01]  /*c710*/  F2FP.SATFINITE.E5M2.F32.PACK_AB_MERGE_C R215, RZ, R215, RZ ;  /* 0x000000d7ffd7723e */ /* 0x000fe200048060ff */
[----:B------:R-:W-:Y:S01]  /*c720*/  @!P6 STG.E.U8 desc[UR16][R24.64+0x11], R217 ;  /* 0x000011d91800e986 */ /* 0x000fe2000c101110 */
[C---:B------:R-:W-:Y:S01]  /*c730*/  ISETP.LT.OR P6, PT, R35.reuse, 0x1a, !P1 ;  /* 0x0000001a2300780c */ /* 0x040fe20004fc1670 */
[----:B------:R-:W-:Y:S01]  /*c740*/  FMUL R212, R212, UR20 ;  /* 0x00000014d4d47c20 */ /* 0x000fe20008400000 */
[----:B------:R-:W-:Y:S01]  /*c750*/  F2FP.SATFINITE.E5M2.F32.PACK_AB_MERGE_C R213, RZ, R213, RZ ;  /* 0x000000d5ffd5723e */ /* 0x000fe200048060ff */
[----:B------:R1:W-:Y:S01]  /*c760*/  @!P5 STG.E.U8 desc[UR16][R24.64+0x10], R29 ;  /* 0x0000101d1800d986 */ /* 0x0003e2000c101110 */
[----:B------:R-:W-:Y:S01]  /*c770*/  ISETP.LT.OR P5, PT, R35, 0x19, !P1 ;  /* 0x000000192300780c */ /* 0x000fe20004fa1670 */
[----:B------:R-:W-:Y:S01]  /*c780*/  FMUL R211, R211, UR20 ;  /* 0x00000014d3d37c20 */ /* 0x000fe20008400000 */
[----:B------:R-:W-:Y:S01]  /*c790*/  FMUL R209, R209, UR20 ;  /* 0x00000014d1d17c20 */ /* 0x000fe20008400000 */
[----:B------:R1:W-:Y:S01]  /*c7a0*/  @!P3 STG.E.U8 desc[UR16][R26.64+0x10], R31 ;  /* 0x0000101f1a00b986 */ /* 0x0003e2000c101110 */
[C---:B------:R-:W-:Y:S01]  /*c7b0*/  ISETP.LT.OR P3, PT, R35.reuse, 0x19, !P0 ;  /* 0x000000192300780c */ /* 0x040fe20004761670 */
[----:B------:R-:W-:Y:S01]  /*c7c0*/  FMUL R210, R210, UR20 ;  /* 0x00000014d2d27c20 */ /* 0x000fe20008400000 */
[----:B0-----:R-:W-:Y:S01]  /*c7d0*/  F2FP.SATFINITE.E5M2.F32.PACK_AB_MERGE_C R33, RZ, R212, RZ ;  /* 0x000000d4ff21723e */ /* 0x001fe200048060ff */
[----:B------:R-:W-:Y:S01]  /*c7e0*/  @!P4 STG.E.U8 desc[UR16][R26.64+0x11], R215 ;  /* 0x000011d71a00c986 */ /* 0x000fe2000c101110 */
[C---:B------:R-:W-:Y:S01]  /*c7f0*/  ISETP.LT.OR P4, PT, R35.reuse, 0x1a, !P0 ;  /* 0x0000001a2300780c */ /* 0x040fe20004781670 */
[----:B------:R-:W-:Y:S01]  /*c800*/  FMUL R208, R208, UR20 ;  /* 0x00000014d0d07c20 */ /* 0x000fe20008400000 */
[----:B------:R-:W-:Y:S01]  /*c810*/  F2FP.SATFINITE.E5M2.F32.PACK_AB_MERGE_C R211, RZ, R211, RZ ;  /* 0x000000d3ffd3723e */ /* 0x000fe200048060ff */
[----:B------:R-:W-:Y:S01]  /*c820*/  @!P6 STG.E.U8 desc[UR16][R24.64+0x19], R213 ;  /* 0x000019d51800e986 */ /* 0x000fe2000c101110 */
[----:B------:R-:W-:Y:S01]  /*c830*/  ISETP.LT.OR P6, PT, R35, 0x22, !P1 ;  /* 0x000000222300780c */ /* 0x000fe20004fc1670 */
[----:B------:R-:W-:Y:S01]  /*c840*/  FMUL R207, R207, UR20 ;  /* 0x00000014cfcf7c20 */ /* 0x000fe20008400000 */
[----:B-1----:R-:W-:Y:S01]  /*c850*/  F2FP.SATFINITE.E5M2.F32.PACK_AB_MERGE_C R29, RZ, R214, RZ ;  /* 0x000000d6ff1d723e */ /* 0x002fe200048060ff */
[----:B------:R-:W-:Y:S01]  /*c860*/  FMUL R205, R205, UR20 ;  /* 0x00000014cdcd7c20 */ /* 0x000fe20008400000 */
[----:B------:R-:W-:Y:S01]  /*c870*/  F2FP.SATFINITE.E5M2.F32.PACK_AB_MERGE_C R209, RZ, R209, RZ ;  /* 0x000000d1ffd1723e */ /* 0x000fe200048060ff */
[----:B------:R-:W-:Y:S01]  /*c880*/  FMUL R206, R206, UR20 ;  /* 0x00000014cece7c20 */ /* 0x000fe20008400000 */
[----:B------:R-:W-:Y:S01]  /*c890*/  F2FP.SATFINITE.E5M2.F32.PACK_AB_MERGE_C R31, RZ, R208, RZ ;  /* 0x000000d0ff1f723e */ /* 0x000fe200048060ff */
[----:B------:R0:W-:Y:S01]  /*c8a0*/  @!P5 STG.E.U8 desc[UR16][R24.64+0x18], R29 ;  /* 0x0000181d1800d986 */ /* 0x0001e2000c101110 */
[C---:B------:R-:W-:Y:S01]  /*c8b0*/  ISETP.LT.OR P5, PT, R35.reuse, 0x21, !P1 ;  /* 0x000000212300780c */ /* 0x040fe20004fa1670 */
[----:B------:R-:W-:Y:S01]  /*c8c0*/  FMUL R204, R204, UR20 ;  /* 0x00000014cccc7c20 */ /* 0x000fe20008400000 */
[----:B------:R-:W-:Y:S01]  /*c8d0*/  F2FP.SATFINITE.E5M2.F32.PACK_AB_MERGE_C R207, RZ, R207, RZ ;  /* 0x000000cfffcf723e */ /* 0x000fe200048060ff */
[----:B------:R1:W-:Y:S01]  /*c8e0*/  @!P3 STG.E.U8 desc[UR16][R26.64+0x18], R33 ;  /* 0x000018211a00b986 */ /* 0x0003e2000c101110 */
[----:B------:R-:W-:Y:S01]  /*c8f0*/  ISETP.LT.OR P3, PT, R35, 0x21, !P0 ;  /* 0x000000212300780c */ /* 0x000fe20004761670 */
[----:B------:R-:W-:Y:S01]  /*c900*/  FMUL R203, R203, UR20 ;  /* 0x00000014cbcb7c20 */ /* 0x000fe20008400000 */
[----:B------:R-:W-:Y:S01]  /*c910*/  F2FP.SATFINITE.E5M2.F32.PACK_AB_MERGE_C R205, RZ, R205, RZ ;  /* 0x000000cdffcd723e */ /* 0x000fe200048060ff */
[----:B------:R-:W-:Y:S01]  /*c920*/  @!P4 STG.E.U8 desc[UR16][R26.64+0x19], R211 ;  /* 0x000019d31a00c986 */ /* 0x000fe2000c101110 */
[----:B------:R-:W-:Y:S01]  /*c930*/  ISETP.LT.OR P4, PT, R35, 0x22, !P0 ;  /* 0x000000222300780c */ /* 0x000fe20004781670 */
[----:B------:R-:W-:Y:S01]  /*c940*/  FMUL R201, R201, UR20 ;  /* 0x00000014c9c97c20 */ /* 0x000fe20008400000 */
[----:B------:R-:W-:Y:S01]  /*c950*/  F2FP.SATFINITE.E5M2.F32.PACK_AB_MERGE_C R203, RZ, R203, RZ ;  /* 0x000000cbffcb723e */ /* 0x000fe200048060ff */
[----:B------:R-:W-:Y:S01]  /*c960*/  @!P6 STG.E.U8 desc[UR16][R24.64+0x21], R209 ;  /* 0x000021d11800e986 */ /* 0x000fe2000c101110 */
[----:B------:R-:W-:Y:S01]  /*c970*/  ISETP.LT.OR P6, PT, R35, 0x2a, !P1 ;  /* 0x0000002a2300780c */ /* 0x000fe20004fc1670 */
[----:B------:R-:W-:Y:S01]  /*c980*/  FMUL R202, R202, UR20 ;  /* 0x00000014caca7c20 */ /* 0x000fe20008400000 */
[----:B0-----:R-:W-:Y:S01]  /*c990*/  F2FP.SATFINITE.E5M2.F32.PACK_AB_MERGE_C R29, RZ, R210, RZ ;  /* 0x000000d2ff1d723e */ /* 0x001fe200048060ff */
[----:B------:R-:W-:Y:S01]  /*c9a0*/  FMUL R200, R200, UR20 ;  /* 0x00000014c8c87c20 */ /* 0x000fe20008400000 */
[----:B-1----:R-:W-:Y:S01]  /*c9b0*/  F2FP.SATFINITE.E5M2.F32.PACK_AB_MERGE_C R33, RZ, R204, RZ ;  /* 0x000000ccff21723e */ /* 0x002fe200048060ff */
[----:B------:R-:W-:Y:S01]  /*c9c0*/  FMUL R199, R199, UR20 ;  /* 0x00000014c7c77c20 */ /* 0x000fe20008400000 */
[----:B------:R-:W-:Y:S01]  /*c9d0*/  F2FP.SATFINITE.E5M2.F32.PACK_AB_MERGE_C R201, RZ, R201, RZ ;  /* 0x000000c9ffc9723e */ /* 0x000fe200048060ff */
[----:B------:R0:W-:Y:S01]  /*c9e0*/  @!P5 STG.E.U8 desc[UR16][R24.64+0x20], R29 ;  /* 0x0000201d1800d986 */ /* 0x0001e2000c101110 */
[----:B------:R-:W-:Y:S01]  /*c9f0*/  ISETP.LT.OR P5, PT, R35, 0x29, !P1 ;  /* 0x000000292300780c */ /* 0x000fe20004fa1670 */
[----:B------:R-:W-:Y:S01]  /*ca00*/  FMUL R197, R197, UR20 ;  /* 0x00000014c5c57c20 */ /* 0x000fe20008400000 */
[----:B------:R-:W-:Y:S01]  /*ca10*/  F2FP.SATFINITE.E5M2.F32.PACK_AB_MERGE_C R199, RZ, R199, RZ ;  /* 0x000000c7ffc7723e */ /* 0x000fe200048060ff */
[----:B------:R1:W-:Y:S01]  /*ca20*/  @!P3 STG.E.U8 desc[UR16][R26.64+0x20], R31 ;  /* 0x0000201f1a00b986 */ /* 0x0003e2000c101110 */
[C---:B------:R-:W-:Y:S01]  /*ca30*/  ISETP.LT.OR P3, PT, R35.reuse, 0x29, !P0 ;  /* 0x000000292300780c */ /* 0x040fe20004761670 */
[----:B------:R-:W-:Y:S01]  /*ca40*/  FMUL R198, R198, UR20 ;  /* 0x00000014c6c67c20 */ /* 0x000fe20008400000 */
[----:B------:R-:W-:Y:S01]  /*ca50*/  F2FP.SATFINITE.E5M2.F32.PACK_AB_MERGE_C R197, RZ, R197, RZ ;  /* 0x000000c5ffc5723e */ /* 0x000fe200048060ff */
[----:B------:R-:W-:Y:S01]  /*ca60*/  @!P4 STG.E.U8 desc[UR16][R26.64+0x21], R207 ;  /* 0x000021cf1a00c986 */ /* 0x000fe2000c101110 */
[----:B------:R-:W-:Y:S01]  /*ca70*/  ISETP.LT.OR P4, PT, R35, 0x2a, !P0 ;  /* 0x0000002a2300780c */ /* 0x000fe20004781670 */
[----:B------:R-:W-:Y:S01]  /*ca80*/  FMUL R196, R196, UR20 ;  /* 0x00000014c4c47c20 */ /* 0x000fe20008400000 */
[----:B------:R-:W-:Y:S01]  /*ca90*/  FMUL R195, R195, UR20 ;  /* 0x00000014c3c37c20 */ /* 0x000fe20008400000 */
        /* <DEDUP_REMOVED lines=27> */
[----:B------:R-:W-:Y:S01]  /*cc50*/  FMUL R186, R186, UR20 ;  /* 0x00000014baba7c20 */ /* 0x000fe20008400000 */
        /* <DEDUP_REMOVED lines=156> */
[----:B-----5:R-:W-:Y:S01]  /*d620*/  FMUL R0, R0, UR20 ;  /* 0x0000001400007c20 */ /* 0x020fe20008400000 */
[----:B-1----:R-:W-:Y:S01]  /*d630*/  F2FP.SATFINITE.E5M2.F32.PACK_AB_MERGE_C R33, RZ, R164, RZ ;  /* 0x000000a4ff21723e */ /* 0x002fe200048060ff */
        /* <DEDUP_REMOVED lines=9> */
[----:B------:R-:W-:Y:S01]  /*d6d0*/  FMUL R4, R4, UR20 ;  /* 0x0000001404047c20 */ /* 0x000fe20008400000 */
[----:B------:R-:W-:Y:S01]  /*d6e0*/  @!P4 STG.E.U8 desc[UR16][R26.64+0x71], R167 ;  /* 0x000071a71a00c986 */ /* 0x000fe2000c101110 */
[----:B------:R-:W-:-:S03]  /*d6f0*/  ISETP.LT.OR P4, PT, R35, 0x7a, !P0 ;  /* 0x0000007a2300780c */ /* 0x000fc60004781670 */
[----:B------:R-:W-:Y:S01]  /*d700*/  @!P6 STG.E.U8 desc[UR16][R24.64+0x79], R165 ;  /* 0x000079a51800e986 */ /* 0x000fe2000c101110 */
[----:B------:R-:W-:Y:S02]  /*d710*/  ISETP.LT.OR P6, PT, R35, 0x82, !P1 ;  /* 0x000000822300780c */ /* 0x000fe40004fc1670 */
[----:B0-----:R-:W-:Y:S01]  /*d720*/  F2FP.SATFINITE.E5M2.F32.PACK_AB_MERGE_C R29, RZ, R166, RZ ;  /* 0x000000a6ff1d723e */ /* 0x001fe200048060ff */
[----:B------:R-:W4:Y:S01]  /*d730*/  LDL.LU R220, [R1+0x14] ;  /* 0x0000140001dc7983 */ /* 0x000f220000300800 */
[----:B-1----:R-:W-:-:S03]  /*d740*/  F2FP.SATFINITE.E5M2.F32.PACK_AB_MERGE_C R31, RZ, R160, RZ ;  /* 0x000000a0ff1f723e */ /* 0x002fc600048060ff */
[----:B------:R0:W-:Y:S01]  /*d750*/  @!P5 STG.E.U8 desc[UR16][R24.64+0x78], R29 ;  /* 0x0000781d1800d986 */ /* 0x0001e2000c101110 */
[----:B------:R-:W-:-:S03]  /*d760*/  ISETP.LT.OR P5, PT, R35, 0x81, !P1 ;  /* 0x000000812300780c */ /* 0x000fc60004fa1670 */
[----:B------:R1:W-:Y:S01]  /*d770*/  @!P3 STG.E.U8 desc[UR16][R26.64+0x78], R33 ;  /* 0x000078211a00b986 */ /* 0x0003e2000c101110 */
[----:B------:R-:W-:-:S03]  /*d780*/  ISETP.LT.OR P3, PT, R35, 0x81, !P0 ;  /* 0x000000812300780c */ /* 0x000fc60004761670 */
        /* <DEDUP_REMOVED lines=26> */
[----:B0-----:R-:W-:Y:S02]  /*d930*/  F2FP.SATFINITE.E5M2.F32.PACK_AB_MERGE_C R29, RZ, R154, RZ ;  /* 0x0000009aff1d723e */ /* 0x001fe400048060ff */
[----:B-1----:R-:W-:-:S03]  /*d940*/  F2FP.SATFINITE.E5M2.F32.PACK_AB_MERGE_C R33, RZ, R20, RZ ;  /* 0x00000014ff21723e */ /* 0x002fc600048060ff */
[----:B------:R0:W-:Y:S01]  /*d950*/  @!P5 STG.E.U8 desc[UR16][R24.64+0x90], R29 ;  /* 0x0000901d1800d986 */ /* 0x0001e2000c101110 */
[----:B------:R-:W-:-:S03]  /*d960*/  ISETP.LT.OR P5, PT, R35, 0x99, !P1 ;  /* 0x000000992300780c */ /* 0x000fc60004fa1670 */
[----:B------:R-:W-:Y:S01]  /*d970*/  @!P3 STG.E.U8 desc[UR16][R26.64+0x90], R31 ;  /* 0x0000901f1a00b986 */ /* 0x000fe2000c101110 */
[----:B------:R-:W-:-:S03]  /*d980*/  ISETP.LT.OR P3, PT, R35, 0x99, !P0 ;  /* 0x000000992300780c */ /* 0x000fc60004761670 */
[----:B------:R1:W-:Y:S01]  /*d990*/  @!P4 STG.E.U8 desc[UR16][R26.64+0x91], R23 ;  /* 0x000091171a00c986 */ /* 0x0003e2000c101110 */
[----:B------:R-:W-:-:S03]  /*d9a0*/  ISETP.LT.OR P4, PT, R35, 0x9a, !P0 ;  /* 0x0000009a2300780c */ /* 0x000fc60004781670 */
[----:B------:R2:W-:Y:S01]  /*d9b0*/  @!P6 STG.E.U8 desc[UR16][R24.64+0x99], R21 ;  /* 0x000099151800e986 */ /* 0x0005e2000c101110 */
[----:B------:R-:W-:Y:S02]  /*d9c0*/  ISETP.LT.OR P6, PT, R35, 0xa2, !P1 ;  /* 0x000000a22300780c */ /* 0x000fe40004fc1670 */
[----:B0-----:R-:W-:-:S05]  /*d9d0*/  F2FP.SATFINITE.E5M2.F32.PACK_AB_MERGE_C R29, RZ, R22, RZ ;  /* 0x00000016ff1d723e */ /* 0x001fca00048060ff */
[----:B------:R-:W-:Y:S01]  /*d9e0*/  @!P5 STG.E.U8 desc[UR16][R24.64+0x98], R29 ;  /* 0x0000981d1800d986 */ /* 0x000fe2000c101110 */
[C---:B------:R-:W-:Y:S02]  /*d9f0*/  ISETP.LT.OR P5, PT, R35.reuse, 0xa1, !P1 ;  /* 0x000000a12300780c */ /* 0x040fe40004fa1670 */
[----:B-1----:R-:W-:Y:S01]  /*da00*/  F2FP.SATFINITE.E5M2.F32.PACK_AB_MERGE_C R23, RZ, R18, RZ ;  /* 0x00000012ff17723e */ /* 0x002fe200048060ff */
[----:B------:R-:W-:Y:S01]  /*da10*/  @!P3 STG.E.U8 desc[UR16][R26.64+0x98], R33 ;  /* 0x000098211a00b986 */ /* 0x000fe2000c101110 */
[C---:B------:R-:W-:Y:S02]  /*da20*/  ISETP.LT.OR P3, PT, R35.reuse, 0xa1, !P0 ;  /* 0x000000a12300780c */ /* 0x040fe40004761670 */
[----:B--2---:R-:W-:Y:S01]  /*da30*/  F2FP.SATFINITE.E5M2.F32.PACK_AB_MERGE_C R21, RZ, R16, RZ ;  /* 0x00000010ff15723e */ /* 0x004fe200048060ff */
[----:B------:R0:W-:Y:S01]  /*da40*/  @!P4 STG.E.U8 desc[UR16][R26.64+0x99], R19 ;  /* 0x000099131a00c986 */ /* 0x0001e2000c101110 */
[----:B------:R-:W-:-:S03]  /*da50*/  ISETP.LT.OR P4, PT, R35, 0xa2, !P0 ;  /* 0x000000a22300780c */ /* 0x000fc60004781670 */
[----:B------:R1:W-:Y:S01]  /*da60*/  @!P6 STG.E.U8 desc[UR16][R24.64+0xa1], R17 ;  /* 0x0000a1111800e986 */ /* 0x0003e2000c101110 */
[----:B------:R-:W-:-:S03]  /*da70*/  ISETP.LT.OR P6, PT, R35, 0xaa, !P1 ;  /* 0x000000aa2300780c */ /* 0x000fc60004fc1670 */
[----:B------:R-:W-:Y:S01]  /*da80*/  @!P5 STG.E.U8 desc[UR16][R24.64+0xa0], R23 ;  /* 0x0000a0171800d986 */ /* 0x000fe2000c101110 */
[----:B------:R-:W-:-:S03]  /*da90*/  ISETP.LT.OR P5, PT, R35, 0xa9, !P1 ;  /* 0x000000a92300780c */ /* 0x000fc60004fa1670 */
[----:B------:R-:W-:Y:S01]  /*daa0*/  @!P3 STG.E.U8 desc[UR16][R26.64+0xa0], R21 ;  /* 0x0000a0151a00b986 */ /* 0x000fe2000c101110 */
[C---:B------:R-:W-:Y:S02]  /*dab0*/  ISETP.LT.OR P3, PT, R35.reuse, 0xa9, !P0 ;  /* 0x000000a92300780c */ /* 0x040fe40004761670 */
[----:B0-----:R-:W-:Y:S01]  /*dac0*/  F2FP.SATFINITE.E5M2.F32.PACK_AB_MERGE_C R19, RZ, R14, RZ ;  /* 0x0000000eff13723e */ /* 0x001fe200048060ff */
[----:B------:R0:W-:Y:S01]  /*dad0*/  @!P4 STG.E.U8 desc[UR16][R26.64+0xa1], R15 ;  /* 0x0000a10f1a00c986 */ /* 0x0001e2000c101110 */
[C---:B------:R-:W-:Y:S02]  /*dae0*/  ISETP.LT.OR P4, PT, R35.reuse, 0xaa, !P0 ;  /* 0x000000aa2300780c */ /* 0x040fe40004781670 */
[----:B-1----:R-:W-:Y:S01]  /*daf0*/  F2FP.SATFINITE.E5M2.F32.PACK_AB_MERGE_C R17, RZ, R12, RZ ;  /* 0x0000000cff11723e */ /* 0x002fe200048060ff */
        /* <DEDUP_REMOVED lines=15> */
[----:B0-----:R-:W-:Y:S02]  /*dbf0*/  F2FP.SATFINITE.E5M2.F32.PACK_AB_MERGE_C R11, RZ, R6, RZ ;  /* 0x00000006ff0b723e */ /* 0x001fe400048060ff */
[C---:B------:R-:W-:Y:S01]  /*dc00*/  ISETP.LT.OR P3, PT, R35.reuse, 0xb9, !P0 ;  /* 0x000000b92300780c */ /* 0x040fe20004761670 */
[----:B------:R0:W-:Y:S01]  /*dc10*/  @!P4 STG.E.U8 desc[UR16][R26.64+0xb1], R7 ;  /* 0x0000b1071a00c986 */ /* 0x0001e2000c101110 */
[----:B-1----:R-:W-:Y:S02]  /*dc20*/  F2FP.SATFINITE.E5M2.F32.PACK_AB_MERGE_C R9, RZ, R4, RZ ;  /* 0x00000004ff09723e */ /* 0x002fe400048060ff */
[----:B------:R-:W-:Y:S01]  /*dc30*/  ISETP.LT.OR P4, PT, R35, 0xba, !P0 ;  /* 0x000000ba2300780c */ /* 0x000fe20004781670 */
[----:B------:R1:W-:Y:S04]  /*dc40*/  @!P6 STG.E.U8 desc[UR16][R24.64+0xb9], R5 ;  /* 0x0000b9051800e986 */ /* 0x0003e8000c101110 */
[----:B------:R2:W-:Y:S01]  /*dc50*/  @!P5 STG.E.U8 desc[UR16][R24.64+0xb8], R11 ;  /* 0x0000b80b1800d986 */ /* 0x0005e2000c101110 */
[----:B------:R-:W-:Y:S01]  /*dc60*/  FMUL R4, R227, UR20 ;  /* 0x00000014e3047c20 */ /* 0x000fe20008400000 */
[----:B------:R-:W-:-:S02]  /*dc70*/  ISETP.LT.OR P5, PT, R35, 0xc1, !P1 ;  /* 0x000000c12300780c */ /* 0x000fc40004fa1670 */
[----:B0-----:R-:W-:Y:S02]  /*dc80*/  F2FP.SATFINITE.E5M2.F32.PACK_AB_MERGE_C R7, RZ, R3, RZ ;  /* 0x00000003ff07723e */ /* 0x001fe400048060ff */
[----:B-1----:R-:W-:Y:S01]  /*dc90*/  F2FP.SATFINITE.E5M2.F32.PACK_AB_MERGE_C R5, RZ, R0, RZ ;  /* 0x00000000ff05723e */ /* 0x002fe200048060ff */
[----:B---3--:R-:W-:Y:S01]  /*dca0*/  FMUL R0, R222, UR20 ;  /* 0x00000014de007c20 */ /* 0x008fe20008400000 */
[----:B------:R-:W-:Y:S01]  /*dcb0*/  ISETP.LT.OR P6, PT, R35, 0xc2, !P1 ;  /* 0x000000c22300780c */ /* 0x000fe20004fc1670 */
[----:B------:R-:W3:Y:S01]  /*dcc0*/  LDL.LU R222, [R1+0x20] ;  /* 0x0000200001de7983 */ /* 0x000ee20000300800 */
[----:B--2---:R-:W-:Y:S02]  /*dcd0*/  F2FP.SATFINITE.E5M2.F32.PACK_AB_MERGE_C R11, RZ, R2, RZ ;  /* 0x00000002ff0b723e */ /* 0x004fe400048060ff */
[----:B------:R-:W-:Y:S01]  /*dce0*/  F2FP.SATFINITE.E5M2.F32.PACK_AB_MERGE_C R13, RZ, R0, RZ ;  /* 0x00000000ff0d723e */ /* 0x000fe200048060ff */
[----:B----4-:R-:W-:Y:S01]  /*dcf0*/  FMUL R0, R224, UR20 ;  /* 0x00000014e0007c20 */ /* 0x010fe20008400000 */
[----:B------:R-:W-:Y:S01]  /*dd00*/  FMUL R2, R225, UR20 ;  /* 0x00000014e1027c20 */ /* 0x000fe20008400000 */
[----:B------:R-:W2:Y:S04]  /*dd10*/  LDL.LU R224, [R1+0x24] ;  /* 0x0000240001e07983 */ /* 0x000ea80000300800 */
[----:B------:R-:W4:Y:S01]  /*dd20*/  LDL.LU R225, [R1+0x28] ;  /* 0x0000280001e17983 */ /* 0x000f220000300800 */
[----:B------:R-:W-:-:S03]  /*dd30*/  FMUL R3, R226, UR20 ;  /* 0x00000014e2037c20 */ /* 0x000fc60008400000 */
[----:B------:R-:W4:Y:S04]  /*dd40*/  LDL.LU R226, [R1+0x2c] ;  /* 0x00002c0001e27983 */ /* 0x000f280000300800 */
[----:B------:R-:W4:Y:S04]  /*dd50*/  LDL.LU R227, [R1+0x30] ;  /* 0x0000300001e37983 */ /* 0x000f280000300800 */
[----:B------:R-:W-:Y:S01]  /*dd60*/  @!P3 STG.E.U8 desc[UR16][R26.64+0xb8], R9 ;  /* 0x0000b8091a00b986 */ /* 0x000fe2000c101110 */
[----:B------:R-:W-:-:S03]  /*dd70*/  ISETP.LT.OR P3, PT, R35, 0xc1, !P0 ;  /* 0x000000c12300780c */ /* 0x000fc60004761670 */
[----:B------:R0:W-:Y:S01]  /*dd80*/  @!P4 STG.E.U8 desc[UR16][R26.64+0xb9], R7 ;  /* 0x0000b9071a00c986 */ /* 0x0001e2000c101110 */
[----:B------:R-:W-:-:S03]  /*dd90*/  ISETP.LT.OR P4, PT, R35, 0xc2, !P0 ;  /* 0x000000c22300780c */ /* 0x000fc60004781670 */
[----:B------:R-:W-:Y:S01]  /*dda0*/  @!P5 STG.E.U8 desc[UR16][R24.64+0xc0], R11 ;  /* 0x0000c00b1800d986 */ /* 0x000fe2000c101110 */
[----:B------:R-:W-:-:S03]  /*ddb0*/  ISETP.LT.OR P5, PT, R35, 0xc9, !P1 ;  /* 0x000000c92300780c */ /* 0x000fc60004fa1670 */
[----:B------:R1:W-:Y:S01]  /*ddc0*/  @!P6 STG.E.U8 desc[UR16][R24.64+0xc1], R5 ;  /* 0x0000c1051800e986 */ /* 0x0003e2000c101110 */
[----:B0-----:R-:W-:-:S03]  /*ddd0*/  F2FP.SATFINITE.E5M2.F32.PACK_AB_MERGE_C R7, RZ, R0, RZ ;  /* 0x00000000ff07723e */ /* 0x001fc600048060ff */
[----:B------:R-:W-:Y:S01]  /*dde0*/  @!P3 STG.E.U8 desc[UR16][R26.64+0xc0], R13 ;  /* 0x0000c00d1a00b986 */ /* 0x000fe2000c101110 */
[C---:B------:R-:W-:Y:S02]  /*ddf0*/  ISETP.LT.OR P6, PT, R35.reuse, 0xca, !P1 ;  /* 0x000000ca2300780c */ /* 0x040fe40004fc1670 */
[----:B-1----:R-:W-:Y:S01]  /*de00*/  F2FP.SATFINITE.E5M2.F32.PACK_AB_MERGE_C R5, RZ, R2, RZ ;  /* 0x00000002ff05723e */ /* 0x002fe200048060ff */
[----:B------:R0:W-:Y:S01]  /*de10*/  @!P4 STG.E.U8 desc[UR16][R26.64+0xc1], R7 ;  /* 0x0000c1071a00c986 */ /* 0x0001e2000c101110 */
[C---:B------:R-:W-:Y:S02]  /*de20*/  ISETP.LT.OR P3, PT, R35.reuse, 0xc9, !P0 ;  /* 0x000000c92300780c */ /* 0x040fe40004761670 */
[C---:B------:R-:W-:Y:S01]  /*de30*/  ISETP.LT.OR P4, PT, R35.reuse, 0xca, !P0 ;  /* 0x000000ca2300780c */ /* 0x040fe20004781670 */
[----:B------:R1:W-:Y:S01]  /*de40*/  @!P5 STG.E.U8 desc[UR16][R24.64+0xc8], R5 ;  /* 0x0000c8051800d986 */ /* 0x0003e2000c101110 */
[----:B------:R-:W-:Y:S02]  /*de50*/  ISETP.LT.OR P5, PT, R35, 0xd1, !P1 ;  /* 0x000000d12300780c */ /* 0x000fe40004fa1670 */
[----:B------:R-:W-:-:S02]  /*de60*/  F2FP.SATFINITE.E5M2.F32.PACK_AB_MERGE_C R9, RZ, R3, RZ ;  /* 0x00000003ff09723e */ /* 0x000fc400048060ff */
[----:B------:R-:W-:-:S03]  /*de70*/  F2FP.SATFINITE.E5M2.F32.PACK_AB_MERGE_C R11, RZ, R4, RZ ;  /* 0x00000004ff0b723e */ /* 0x000fc600048060ff */
[----:B------:R1:W-:Y:S04]  /*de80*/  @!P6 STG.E.U8 desc[UR16][R24.64+0xc9], R9 ;  /* 0x0000c9091800e986 */ /* 0x0003e8000c101110 */
[----:B------:R-:W-:Y:S01]  /*de90*/  @!P3 STG.E.U8 desc[UR16][R26.64+0xc8], R11 ;  /* 0x0000c80b1a00b986 */ /* 0x000fe2000c101110 */
[----:B------:R-:W-:-:S03]  /*dea0*/  FMUL R0, R220, UR20 ;  /* 0x00000014dc007c20 */ /* 0x000fc60008400000 */
[----:B------:R-:W4:Y:S02]  /*deb0*/  LDL.LU R220, [R1+0x34] ;  /* 0x0000340001dc7983 */ /* 0x000f240000300800 */
[----:B0-----:R-:W-:Y:S01]  /*dec0*/  F2FP.SATFINITE.E5M2.F32.PACK_AB_MERGE_C R7, RZ, R0, RZ ;  /* 0x00000000ff07723e */ /* 0x001fe200048060ff */
[----:B------:R-:W-:Y:S02]  /*ded0*/  FMUL R2, R221, UR20 ;  /* 0x00000014dd027c20 */ /* 0x000fe40008400000 */
[----:B------:R-:W4:Y:S03]  /*dee0*/  LDL.LU R221, [R1+0x38] ;  /* 0x0000380001dd7983 */ /* 0x000f260000300800 */
[----:B-1----:R-:W-:Y:S01]  /*def0*/  F2FP.SATFINITE.E5M2.F32.PACK_AB_MERGE_C R5, RZ, R2, RZ ;  /* 0x00000002ff05723e */ /* 0x002fe200048060ff */
[----:B------:R-:W-:Y:S04]  /*df00*/  @!P4 STG.E.U8 desc[UR16][R26.64+0xc9], R7 ;  /* 0x0000c9071a00c986 */ /* 0x000fe8000c101110 */
[----:B------:R0:W-:Y:S01]  /*df10*/  @!P5 STG.E.U8 desc[UR16][R24.64+0xd0], R5 ;  /* 0x0000d0051800d986 */ /* 0x0001e2000c101110 */
[----:B------:R-:W-:-:S03]  /*df20*/  FMUL R3, R223, UR20 ;  /* 0x00000014df037c20 */ /* 0x000fc60008400000 */
[----:B------:R-:W4:Y:S02]  /*df30*/  LDL.LU R223, [R1+0x3c] ;  /* 0x00003c0001df7983 */ /* 0x000f240000300800 */
[----:B------:R-:W-:Y:S01]  /*df40*/  F2FP.SATFINITE.E5M2.F32.PACK_AB_MERGE_C R9, RZ, R3, RZ ;  /* 0x00000003ff09723e */ /* 0x000fe200048060ff */
[----:B---3--:R-:W-:Y:S02]  /*df50*/  FMUL R0, R222, UR20 ;  /* 0x00000014de007c20 */ /* 0x008fe40008400000 */
[----:B------:R-:W3:Y:S03]  /*df60*/  LDL.LU R222, [R1+0x40] ;  /* 0x0000400001de7983 */ /* 0x000ee60000300800 */
[----:B------:R-:W-:Y:S01]  /*df70*/  F2FP.SATFINITE.E5M2.F32.PACK_AB_MERGE_C R13, RZ, R0, RZ ;  /* 0x00000000ff0d723e */ /* 0x000fe200048060ff */
[----:B--2---:R-:W-:Y:S02]  /*df80*/  FMUL R2, R224, UR20 ;  /* 0x00000014e0027c20 */ /* 0x004fe40008400000 */
[----:B------:R-:W2:Y:S01]  /*df90*/  LDL.LU R224, [R1+0x44] ;  /* 0x0000440001e07983 */ /* 0x000ea20000300800 */
[----:B----4-:R-:W-:-:S03]  /*dfa0*/  FMUL R0, R225, UR20 ;  /* 0x00000014e1007c20 */ /* 0x010fc60008400000 */
[----:B------:R-:W4:Y:S01]  /*dfb0*/  LDL.LU R225, [R1+0x48] ;  /* 0x0000480001e17983 */ /* 0x000f220000300800 */
[----:B------:R-:W-:Y:S01]  /*dfc0*/  FMUL R3, R226, UR20 ;  /* 0x00000014e2037c20 */ /* 0x000fe20008400000 */
[----:B0-----:R-:W-:Y:S02]  /*dfd0*/  F2FP.SATFINITE.E5M2.F32.PACK_AB_MERGE_C R5, RZ, R0, RZ ;  /* 0x00000000ff05723e */ /* 0x001fe400048060ff */
[----:B------:R-:W4:Y:S01]  /*dfe0*/  LDL.LU R226, [R1+0x4c] ;  /* 0x00004c0001e27983 */ /* 0x000f220000300800 */
[----:B------:R-:W-:-:S03]  /*dff0*/  FMUL R0, R227, UR20 ;  /* 0x00000014e3007c20 */ /* 0x000fc60008400000 */
[----:B------:R-:W4:Y:S01]  /*e000*/  LDL.LU R227, [R1+0x50] ;  /* 0x0000500001e37983 */ /* 0x000f220000300800 */
[C---:B------:R-:W-:Y:S02]  /*e010*/  ISETP.LT.OR P6, PT, R35.reuse, 0xd2, !P1 ;  /* 0x000000d22300780c */ /* 0x040fe40004fc1670 */
[C---:B------:R-:W-:Y:S01]  /*e020*/  ISETP.LT.OR P4, PT, R35.reuse, 0xd2, !P0 ;  /* 0x000000d22300780c */ /* 0x040fe20004781670 */
[----:B------:R-:W4:Y:S01]  /*e030*/  LDL.LU R218, [R1+0x54] ;  /* 0x0000540001da7983 */ /* 0x000f220000300800 */
[C---:B------:R-:W-:Y:S02]  /*e040*/  ISETP.LT.OR P3, PT, R35.reuse, 0xd1, !P0 ;  /* 0x000000d12300780c */ /* 0x040fe40004761670 */
[----:B------:R-:W-:Y:S02]  /*e050*/  ISETP.LT.OR P5, PT, R35, 0xd9, !P1 ;  /* 0x000000d92300780c */ /* 0x000fe40004fa1670 */
[----:B------:R-:W-:Y:S02]  /*e060*/  F2FP.SATFINITE.E5M2.F32.PACK_AB_MERGE_C R7, RZ, R2, RZ ;  /* 0x00000002ff07723e */ /* 0x000fe400048060ff */
[----:B------:R-:W-:-:S03]  /*e070*/  F2FP.SATFINITE.E5M2.F32.PACK_AB_MERGE_C R11, RZ, R0, RZ ;  /* 0x00000000ff0b723e */ /* 0x000fc600048060ff */
[----:B------:R0:W-:Y:S01]  /*e080*/  @!P6 STG.E.U8 desc[UR16][R24.64+0xd1], R9 ;  /* 0x0000d1091800e986 */ /* 0x0001e2000c101110 */
[----:B------:R-:W-:-:S03]  /*e090*/  ISETP.LT.OR P6, PT, R35, 0xda, !P1 ;  /* 0x000000da2300780c */ /* 0x000fc60004fc1670 */
[----:B------:R-:W-:Y:S01]  /*e0a0*/  @!P4 STG.E.U8 desc[UR16][R26.64+0xd1], R7 ;  /* 0x0000d1071a00c986 */ /* 0x000fe2000c101110 */
[----:B------:R-:W-:-:S03]  /*e0b0*/  ISETP.LT.OR P4, PT, R35, 0xda, !P0 ;  /* 0x000000da2300780c */ /* 0x000fc60004781670 */
[----:B------:R-:W-:Y:S01]  /*e0c0*/  @!P3 STG.E.U8 desc[UR16][R26.64+0xd0], R13 ;  /* 0x0000d00d1a00b986 */ /* 0x000fe2000c101110 */
[----:B0-----:R-:W-:-:S03]  /*e0d0*/  F2FP.SATFINITE.E5M2.F32.PACK_AB_MERGE_C R9, RZ, R3, RZ ;  /* 0x00000003ff09723e */ /* 0x001fc600048060ff */
[----:B------:R0:W-:Y:S04]  /*e0e0*/  @!P5 STG.E.U8 desc[UR16][R24.64+0xd8], R5 ;  /* 0x0000d8051800d986 */ /* 0x0001e8000c101110 */
[----:B------:R1:W-:Y:S01]  /*e0f0*/  @!P6 STG.E.U8 desc[UR16][R24.64+0xd9], R9 ;  /* 0x0000d9091800e986 */ /* 0x0003e2000c101110 */
[----:B------:R-:W-:-:S03]  /*e100*/  FMUL R0, R220, UR20 ;  /* 0x00000014dc007c20 */ /* 0x000fc60008400000 */
[----:B------:R-:W4:Y:S02]  /*e110*/  LDL.LU R220, [R1+0x58] ;  /* 0x0000580001dc7983 */ /* 0x000f240000300800 */
[----:B0-----:R-:W-:Y:S01]  /*e120*/  F2FP.SATFINITE.E5M2.F32.PACK_AB_MERGE_C R5, RZ, R0, RZ ;  /* 0x00000000ff05723e */ /* 0x001fe200048060ff */
[----:B------:R-:W-:Y:S02]  /*e130*/  FMUL R2, R221, UR20 ;  /* 0x00000014dd027c20 */ /* 0x000fe40008400000 */
[----:B------:R-:W4:Y:S03]  /*e140*/  LDL.LU R221, [R1+0x5c] ;  /* 0x00005c0001dd7983 */ /* 0x000f260000300800 */
[----:B------:R-:W-:Y:S01]  /*e150*/  F2FP.SATFINITE.E5M2.F32.PACK_AB_MERGE_C R7, RZ, R2, RZ ;  /* 0x00000002ff07723e */ /* 0x000fe200048060ff */
[----:B------:R0:W-:Y:S01]  /*e160*/  @!P4 STG.E.U8 desc[UR16][R26.64+0xd9], R5 ;  /* 0x0000d9051a00c986 */ /* 0x0001e2000c101110 */
[----:B------:R-:W-:-:S03]  /*e170*/  FMUL R3, R223, UR20 ;  /* 0x00000014df037c20 */ /* 0x000fc60008400000 */
[----:B------:R-:W4:Y:S02]  /*e180*/  LDL.LU R223, [R1+0x60] ;  /* 0x0000600001df7983 */ /* 0x000f240000300800 */
[----:B-1----:R-:W-:Y:S01]  /*e190*/  F2FP.SATFINITE.E5M2.F32.PACK_AB_MERGE_C R9, RZ, R3, RZ ;  /* 0x00000003ff09723e */ /* 0x002fe200048060ff */
[----:B---3--:R-:W-:Y:S02]  /*e1a0*/  FMUL R4, R222, UR20 ;  /* 0x00000014de047c20 */ /* 0x008fe40008400000 */
[----:B------:R-:W3:Y:S01]  /*e1b0*/  LDL.LU R222, [R1+0x64] ;  /* 0x0000640001de7983 */ /* 0x000ee20000300800 */
[----:B--2---:R-:W-:-:S03]  /*e1c0*/  FMUL R0, R224, UR20 ;  /* 0x00000014e0007c20 */ /* 0x004fc60008400000 */
[----:B------:R-:W2:Y:S01]  /*e1d0*/  LDL.LU R224, [R1+0x68] ;  /* 0x0000680001e07983 */ /* 0x000ea20000300800 */
[----:B----4-:R-:W-:Y:S01]  /*e1e0*/  FMUL R2, R225, UR20 ;  /* 0x00000014e1027c20 */ /* 0x010fe20008400000 */
[----:B0-----:R-:W-:Y:S02]  /*e1f0*/  F2FP.SATFINITE.E5M2.F32.PACK_AB_MERGE_C R5, RZ, R0, RZ ;  /* 0x00000000ff05723e */ /* 0x001fe400048060ff */
[----:B------:R-:W4:Y:S01]  /*e200*/  LDL.LU R225, [R1+0x6c] ;  /* 0x00006c0001e17983 */ /* 0x000f220000300800 */
[----:B------:R-:W-:-:S03]  /*e210*/  FMUL R3, R226, UR20 ;  /* 0x00000014e2037c20 */ /* 0x000fc60008400000 */
[----:B------:R-:W4:Y:S01]  /*e220*/  LDL.LU R226, [R1+0x70] ;  /* 0x0000700001e27983 */ /* 0x000f220000300800 */
[----:B------:R-:W-:-:S03]  /*e230*/  FMUL R0, R227, UR20 ;  /* 0x00000014e3007c20 */ /* 0x000fc60008400000 */
[----:B------:R-:W4:Y:S01]  /*e240*/  LDL.LU R227, [R1+0x74] ;  /* 0x0000740001e37983 */ /* 0x000f220000300800 */
[C---:B------:R-:W-:Y:S02]  /*e250*/  ISETP.LT.OR P3, PT, R35.reuse, 0xd9, !P0 ;  /* 0x000000d92300780c */ /* 0x040fe40004761670 */
[C---:B------:R-:W-:Y:S02]  /*e260*/  ISETP.LT.OR P5, PT, R35.reuse, 0xe1, !P1 ;  /* 0x000000e12300780c */ /* 0x040fe40004fa1670 */
[C---:B------:R-:W-:Y:S02]  /*e270*/  ISETP.LT.OR P6, PT, R35.reuse, 0xe2, !P1 ;  /* 0x000000e22300780c */ /* 0x040fe40004fc1670 */
[----:B------:R-:W-:-:S07]  /*e280*/  ISETP.LT.OR P4, PT, R35, 0xe2, !P0 ;  /* 0x000000e22300780c */ /* 0x000fce0004781670 */
[----:B------:R-:W-:Y:S01]  /*e290*/  @!P3 STG.E.U8 desc[UR16][R26.64+0xd8], R11 ;  /* 0x0000d80b1a00b986 */ /* 0x000fe2000c101110 */
[----:B------:R-:W-:-:S03]  /*e2a0*/  ISETP.LT.OR P3, PT, R35, 0xe1, !P0 ;  /* 0x000000e12300780c */ /* 0x000fc60004761670 */
[----:B------:R0:W-:Y:S01]  /*e2b0*/  @!P5 STG.E.U8 desc[UR16][R24.64+0xe0], R7 ;  /* 0x0000e0071800d986 */ /* 0x0001e2000c101110 */
[----:B------:R-:W-:-:S03]  /*e2c0*/  ISETP.LT.OR P5, PT, R35, 0xe9, !P1 ;  /* 0x000000e92300780c */ /* 0x000fc60004fa1670 */
[----:B------:R1:W-:Y:S01]  /*e2d0*/  @!P6 STG.E.U8 desc[UR16][R24.64+0xe1], R9 ;  /* 0x0000e1091800e986 */ /* 0x0003e2000c101110 */
[----:B------:R-:W-:Y:S02]  /*e2e0*/  ISETP.LT.OR P6, PT, R35, 0xea, !P1 ;  /* 0x000000ea2300780c */ /* 0x000fe40004fc1670 */
[----:B------:R-:W-:Y:S01]  /*e2f0*/  F2FP.SATFINITE.E5M2.F32.PACK_AB_MERGE_C R13, RZ, R4, RZ ;  /* 0x00000004ff0d723e */ /* 0x000fe200048060ff */
[----:B------:R1:W-:Y:S01]  /*e300*/  @!P4 STG.E.U8 desc[UR16][R26.64+0xe1], R5 ;  /* 0x0000e1051a00c986 */ /* 0x0003e2000c101110 */
[----:B0-----:R-:W-:-:S03]  /*e310*/  F2FP.SATFINITE.E5M2.F32.PACK_AB_MERGE_C R7, RZ, R2, RZ ;  /* 0x00000002ff07723e */ /* 0x001fc600048060ff */
[----:B------:R-:W-:Y:S01]  /*e320*/  @!P3 STG.E.U8 desc[UR16][R26.64+0xe0], R13 ;  /* 0x0000e00d1a00b986 */ /* 0x000fe2000c101110 */
[----:B-1----:R-:W-:-:S03]  /*e330*/  F2FP.SATFINITE.E5M2.F32.PACK_AB_MERGE_C R9, RZ, R3, RZ ;  /* 0x00000003ff09723e */ /* 0x002fc600048060ff */
[----:B------:R0:W-:Y:S01]  /*e340*/  @!P5 STG.E.U8 desc[UR16][R24.64+0xe8], R7 ;  /* 0x0000e8071800d986 */ /* 0x0001e2000c101110 */
[C---:B------:R-:W-:Y:S02]  /*e350*/  ISETP.LT.OR P3, PT, R35.reuse, 0xe9, !P0 ;  /* 0x000000e92300780c */ /* 0x040fe40004761670 */
[C---:B------:R-:W-:Y:S01]  /*e360*/  ISETP.LT.OR P4, PT, R35.reuse, 0xea, !P0 ;  /* 0x000000ea2300780c */ /* 0x040fe20004781670 */
[----:B------:R1:W-:Y:S01]  /*e370*/  @!P6 STG.E.U8 desc[UR16][R24.64+0xe9], R9 ;  /* 0x0000e9091800e986 */ /* 0x0003e2000c101110 */
[C---:B------:R-:W-:Y:S01]  /*e380*/  ISETP.LT.OR P5, PT, R35.reuse, 0xf1, !P1 ;  /* 0x000000f12300780c */ /* 0x040fe20004fa1670 */
[----:B------:R-:W-:Y:S01]  /*e390*/  FMUL R2, R218, UR20 ;  /* 0x00000014da027c20 */ /* 0x000fe20008400000 */
[----:B------:R-:W-:Y:S02]  /*e3a0*/  ISETP.LT.OR P6, PT, R35, 0xf2, !P1 ;  /* 0x000000f22300780c */ /* 0x000fe40004fc1670 */
[----:B------:R-:W-:Y:S02]  /*e3b0*/  F2FP.SATFINITE.E5M2.F32.PACK_AB_MERGE_C R11, RZ, R0, RZ ;  /* 0x00000000ff0b723e */ /* 0x000fe400048060ff */
[----:B------:R-:W-:-:S03]  /*e3c0*/  F2FP.SATFINITE.E5M2.F32.PACK_AB_MERGE_C R5, RZ, R2, RZ ;  /* 0x00000002ff05723e */ /* 0x000fc600048060ff */
[----:B------:R-:W-:Y:S01]  /*e3d0*/  @!P3 STG.E.U8 desc[UR16][R26.64+0xe8], R11 ;  /* 0x0000e80b1a00b986 */ /* 0x000fe2000c101110 */
[----:B------:R-:W-:-:S03]  /*e3e0*/  ISETP.LT.OR P3, PT, R35, 0xf1, !P0 ;  /* 0x000000f12300780c */ /* 0x000fc60004761670 */
[----:B------:R-:W-:Y:S01]  /*e3f0*/  @!P4 STG.E.U8 desc[UR16][R26.64+0xe9], R5 ;  /* 0x0000e9051a00c986 */ /* 0x000fe2000c101110 */
[C---:B------:R-:W-:Y:S02]  /*e400*/  ISETP.LT.OR P4, PT, R35.reuse, 0xf9, !P1 ;  /* 0x000000f92300780c */ /* 0x040fe40004f81670 */
[----:B------:R-:W-:Y:S01]  /*e410*/  ISETP.LT.OR P1, PT, R35, 0xfa, !P1 ;  /* 0x000000fa2300780c */ /* 0x000fe20004f21670 */
[----:B------:R-:W-:-:S05]  /*e420*/  FMUL R0, R220, UR20 ;  /* 0x00000014dc007c20 */ /* 0x000fca0008400000 */
[----:B0-----:R-:W-:-:S05]  /*e430*/  F2FP.SATFINITE.E5M2.F32.PACK_AB_MERGE_C R7, RZ, R0, RZ ;  /* 0x00000000ff07723e */ /* 0x001fca00048060ff */
[----:B------:R0:W-:Y:S01]  /*e440*/  @!P5 STG.E.U8 desc[UR16][R24.64+0xf0], R7 ;  /* 0x0000f0071800d986 */ /* 0x0001e2000c101110 */
[----:B------:R-:W-:-:S05]  /*e450*/  FMUL R3, R221, UR20 ;  /* 0x00000014dd037c20 */ /* 0x000fca0008400000 */
[----:B-1----:R-:W-:Y:S02]  /*e460*/  F2FP.SATFINITE.E5M2.F32.PACK_AB_MERGE_C R9, RZ, R3, RZ ;  /* 0x00000003ff09723e */ /* 0x002fe400048060ff */
[----:B------:R-:W-:-:S03]  /*e470*/  ISETP.LT.OR P5, PT, R35, 0xf2, !P0 ;  /* 0x000000f22300780c */ /* 0x000fc600047a1670 */
[----:B------:R1:W-:Y:S01]  /*e480*/  @!P6 STG.E.U8 desc[UR16][R24.64+0xf1], R9 ;  /* 0x0000f1091800e986 */ /* 0x0003e2000c101110 */
[C---:B------:R-:W-:Y:S02]  /*e490*/  ISETP.LT.OR P6, PT, R35.reuse, 0xf9, !P0 ;  /* 0x000000f92300780c */ /* 0x040fe400047c1670 */
[----:B------:R-:W-:Y:S01]  /*e4a0*/  ISETP.LT.OR P0, PT, R35, 0xfa, !P0 ;  /* 0x000000fa2300780c */ /* 0x000fe20004701670 */
[----:B------:R-:W-:-:S05]  /*e4b0*/  FMUL R0, R223, UR20 ;  /* 0x00000014df007c20 */ /* 0x000fca0008400000 */
[----:B------:R-:W-:-:S05]  /*e4c0*/  F2FP.SATFINITE.E5M2.F32.PACK_AB_MERGE_C R13, RZ, R0, RZ ;  /* 0x00000000ff0d723e */ /* 0x000fca00048060ff */
[----:B------:R0:W-:Y:S01]  /*e4d0*/  @!P3 STG.E.U8 desc[UR16][R26.64+0xf0], R13 ;  /* 0x0000f00d1a00b986 */ /* 0x0001e2000c101110 */
[----:B---3--:R-:W-:Y:S01]  /*e4e0*/  FMUL R0, R222, UR20 ;  /* 0x00000014de007c20 */ /* 0x008fe20008400000 */
[----:B--2---:R-:W-:Y:S01]  /*e4f0*/  FMUL R2, R224, UR20 ;  /* 0x00000014e0027c20 */ /* 0x004fe20008400000 */
[----:B----4-:R-:W-:-:S03]  /*e500*/  FMUL R3, R225, UR20 ;  /* 0x00000014e1037c20 */ /* 0x010fc60008400000 */
[----:B0-----:R-:W-:Y:S01]  /*e510*/  F2FP.SATFINITE.E5M2.F32.PACK_AB_MERGE_C R7, RZ, R0, RZ ;  /* 0x00000000ff07723e */ /* 0x001fe200048060ff */
[----:B------:R-:W-:Y:S01]  /*e520*/  FMUL R4, R226, UR20 ;  /* 0x00000014e2047c20 */ /* 0x000fe20008400000 */
[----:B------:R-:W-:Y:S01]  /*e530*/  FMUL R5, R227, UR20 ;  /* 0x00000014e3057c20 */ /* 0x000fe20008400000 */
[----:B-1----:R-:W-:Y:S02]  /*e540*/  F2FP.SATFINITE.E5M2.F32.PACK_AB_MERGE_C R9, RZ, R2, RZ ;  /* 0x00000002ff09723e */ /* 0x002fe400048060ff */
[----:B------:R-:W-:Y:S02]  /*e550*/  F2FP.SATFINITE.E5M2.F32.PACK_AB_MERGE_C R3, RZ, R3, RZ ;  /* 0x00000003ff03723e */ /* 0x000fe400048060ff */
[----:B------:R-:W-:Y:S02]  /*e560*/  F2FP.SATFINITE.E5M2.F32.PACK_AB_MERGE_C R11, RZ, R4, RZ ;  /* 0x00000004ff0b723e */ /* 0x000fe400048060ff */
[----:B------:R-:W-:Y:S01]  /*e570*/  F2FP.SATFINITE.E5M2.F32.PACK_AB_MERGE_C R5, RZ, R5, RZ ;  /* 0x00000005ff05723e */ /* 0x000fe200048060ff */
[----:B------:R0:W-:Y:S04]  /*e580*/  @!P5 STG.E.U8 desc[UR16][R26.64+0xf1], R7 ;  /* 0x0000f1071a00d986 */ /* 0x0001e8000c101110 */
[----:B------:R0:W-:Y:S04]  /*e590*/  @!P4 STG.E.U8 desc[UR16][R24.64+0xf8], R9 ;  /* 0x0000f8091800c986 */ /* 0x0001e8000c101110 */
[----:B------:R0:W-:Y:S04]  /*e5a0*/  @!P1 STG.E.U8 desc[UR16][R24.64+0xf9], R3 ;  /* 0x0000f90318009986 */ /* 0x0001e8000c101110 */
[----:B------:R0:W-:Y:S04]  /*e5b0*/  @!P6 STG.E.U8 desc[UR16][R26.64+0xf8], R11 ;  /* 0x0000f80b1a00e986 */ /* 0x0001e8000c101110 */
[----:B------:R0:W-:Y:S02]  /*e5c0*/  @!P0 STG.E.U8 desc[UR16][R26.64+0xf9], R5 ;  /* 0x0000f9051a008986 */ /* 0x0001e4000c101110 */
.L_x_296:
[----:B------:R-:W-:Y:S05]  /*e5d0*/  BSYNC B0 ;  /* 0x0000000000007941 */ /* 0x000fea0003800000 */
.L_x_38:
[----:B0-----:R-:W2:Y:S04]  /*e5e0*/  LDL.LU R3, [R1+0x80] ;  /* 0x0000800001037983 */ /* 0x001ea80000300800 */
[----:B-----5:R-:W2:Y:S01]  /*e5f0*/  LDL.LU R2, [R1+0x84] ;  /* 0x0000840001027983 */ /* 0x020ea20000300800 */
[----:B------:R-:W-:Y:S01]  /*e600*/  ULDC UR6, c[0x0][0xc] ;  /* 0x0000030000067ab9 */ /* 0x000fe20000000800 */
[----:B------:R-:W-:Y:S01]  /*e610*/  ULDC UR7, c[0x0][0x10] ;  /* 0x0000040000077ab9 */ /* 0x000fe20000000800 */
[----:B------:R-:W2:Y:S01]  /*e620*/  LDC R5, c[0x0][0x14] ;  /* 0x00000500ff057b82 */ /* 0x000ea20000000800 */
[----:B------:R-:W-:Y:S01]  /*e630*/  UIMAD.WIDE.U32 UR6, UR6, UR7, URZ ;  /* 0x00000007060672a5 */ /* 0x000fe2000f8e003f */
[----:B------:R-:W-:Y:S01]  /*e640*/  PRMT R0, RZ, 0x7610, R0 ;  /* 0x00007610ff007816 */ /* 0x000fe20000000000 */
[----:B------:R-:W-:-:S04]  /*e650*/  UMOV UR22, 0xffffffff ;  /* 0xffffffff00167882 */ /* 0x000fc80000000000 */
[----:B--2---:R-:W-:-:S04]  /*e660*/  IMAD.WIDE.U32 R2, R5, UR6, R2 ;  /* 0x0000000605027c25 */ /* 0x004fc8000f8e0002 */
[----:B------:R-:W-:Y:S01]  /*e670*/  IMAD R5, R5, UR7, RZ ;  /* 0x0000000705057c24 */ /* 0x000fe2000f8e02ff */
[----:B------:R-:W-:Y:S01]  /*e680*/  ULDC.64 UR6, c[0x0][0x650] ;  /* 0x0001940000067ab9 */ /* 0x000fe20000000a00 */
[----:B------:R-:W-:Y:S01]  /*e690*/  IMAD.MOV.U32 R19, RZ, RZ, R2 ;  /* 0x000000ffff137224 */ /* 0x000fe200078e0002 */
[----:B------:R-:W-:Y:S01]  /*e6a0*/  ISETP.GE.U32.AND P0, PT, R2, UR6, PT ;  /* 0x0000000602007c0c */ /* 0x000fe2000bf06070 */
[----:B------:R-:W-:Y:S02]  /*e6b0*/  IMAD.IADD R22, R3, 0x1, R5 ;  /* 0x0000000103167824 */ /* 0x000fe400078e0205 */
[----:B------:R-:W-:-:S03]  /*e6c0*/  IMAD.MOV.U32 R2, RZ, RZ, -0x1 ;  /* 0xffffffffff027424 */ /* 0x000fc600078e00ff */
[----:B------:R0:W-:Y:S01]  /*e6d0*/  STL [R1+0x80], R22 ;  /* 0x0000801601007387 */ /* 0x0001e20000100800 */
[----:B------:R-:W-:-:S03]  /*e6e0*/  ISETP.GE.U32.AND.EX P0, PT, R22, UR7, PT, P0 ;  /* 0x0000000716007c0c */ /* 0x000fc6000bf06100 */
[----:B------:R0:W-:Y:S04]  /*e6f0*/  STL [R1+0x84], R19 ;  /* 0x0000841301007387 */ /* 0x0001e80000100800 */
[----:B------:R0:W-:Y:S06]  /*e700*/  STL [R1+0x88], R2 ;  /* 0x0000880201007387 */ /* 0x0001ec0000100800 */
[----:B------:R-:W-:Y:S05]  /*e710*/  @P0 BRA `(.L_x_297) ;  /* 0x00000004006c0947 */ /* 0x000fea0003800000 */
[----:B------:R-:W2:Y:S01]  /*e720*/  S2R R14, SR_CTAID.X ;  /* 0x00000000000e7919 */ /* 0x000ea20000002500 */
[----:B------:R-:W5:Y:S01]  /*e730*/  LDC.64 R8, c[0x0][0x628] ;  /* 0x00018a00ff087b82 */ /* 0x000f620000000a00 */
[----:B------:R-:W-:Y:S01]  /*e740*/  ULDC UR6, c[0x0][0x150] ;  /* 0x0000540000067ab9 */ /* 0x000fe20000000800 */
[----:B------:R-:W-:Y:S01]  /*e750*/  IMAD.MOV.U32 R6, RZ, RZ, R19 ;  /* 0x000000ffff067224 */ /* 0x000fe200078e0013 */
[----:B------:R-:W0:Y:S01]  /*e760*/  S2R R16, SR_CTAID.Y ;  /* 0x0000000000107919 */ /* 0x000e220000002600 */
[----:B------:R-:W-:-:S04]  /*e770*/  IMAD.MOV.U32 R7, RZ, RZ, R22 ;  /* 0x000000ffff077224 */ /* 0x000fc800078e0016 */
[----:B------:R-:W0:Y:S08]  /*e780*/  LDC R17, c[0x0][0x144] ;  /* 0x00005100ff117b82 */ /* 0x000e300000000800 */
[----:B------:R-:W0:Y:S08]  /*e790*/  LDC R10, c[0x0][0x630] ;  /* 0x00018c00ff0a7b82 */ /* 0x000e300000000800 */
[----:B------:R-:W0:Y:S01]  /*e7a0*/  LDC.64 R12, c[0x0][0x620] ;  /* 0x00018800ff0c7b82 */ /* 0x000e220000000a00 */
[----:B-----5:R-:W-:-:S04]  /*e7b0*/  ISETP.NE.U32.AND P0, PT, R8, RZ, PT ;  /* 0x000000ff0800720c */ /* 0x020fc80003f05070 */
[----:B------:R-:W-:Y:S02]  /*e7c0*/  ISETP.NE.AND.EX P0, PT, R9, RZ, PT, P0 ;  /* 0x000000ff0900720c */ /* 0x000fe40003f05300 */
[----:B--2---:R-:W-:-:S05]  /*e7d0*/  I2FP.F32.U32 R0, R14 ;  /* 0x0000000e00007245 */ /* 0x004fca0000201000 */
[----:B------:R-:W-:-:S04]  /*e7e0*/  FMUL R0, R0, UR6 ;  /* 0x0000000600007c20 */ /* 0x000fc80008400000 */
[----:B------:R2:W0:Y:S02]  /*e7f0*/  F2I.U32.TRUNC.NTZ R15, R0 ;  /* 0x00000000000f7305 */ /* 0x000424000020f000 */
[----:B------:R-:W-:Y:S05]  /*e800*/  @!P0 BRA `(.L_x_298) ;  /* 0x0000000000288947 */ /* 0x000fea0003800000 */
[----:B--2---:R-:W2:Y:S02]  /*e810*/  LDC R0, c[0x0][0x634] ;  /* 0x00018d00ff007b82 */ /* 0x004ea40000000800 */
[----:B--2---:R-:W-:-:S05]  /*e820*/  IADD3 R7, P0, R19, R0, RZ ;  /* 0x0000000013077210 */ /* 0x004fca0007f1e0ff */
[----:B------:R-:W-:-:S04]  /*e830*/  IMAD.X R11, RZ, RZ, R22, P0 ;  /* 0x000000ffff0b7224 */ /* 0x000fc800000e0616 */
[----:B0-----:R-:W-:-:S04]  /*e840*/  IMAD.WIDE.U32 R2, R11, R8, RZ ;  /* 0x000000080b027225 */ /* 0x001fc800078e00ff */
[----:B------:R-:W-:-:S04]  /*e850*/  IMAD.WIDE.U32 R4, P0, R7, R9, R2 ;  /* 0x0000000907047225 */ /* 0x000fc80007800002 */
[----:B------:R-:W-:-:S04]  /*e860*/  IMAD.WIDE.U32 R2, R7, R8, RZ ;  /* 0x0000000807027225 */ /* 0x000fc800078e00ff */
[----:B------:R-:W-:Y:S01]  /*e870*/  IMAD.X R7, RZ, RZ, RZ, P0 ;  /* 0x000000ffff077224 */ /* 0x000fe200000e06ff */
[----:B------:R-:W-:Y:S01]  /*e880*/  IADD3 RZ, P0, R3, R4, RZ ;  /* 0x0000000403ff7210 */ /* 0x000fe20007f1e0ff */
[----:B------:R-:W-:-:S04]  /*e890*/  IMAD.MOV.U32 R6, RZ, RZ, R5 ;  /* 0x000000ffff067224 */ /* 0x000fc800078e0005 */
[----:B------:R-:W-:-:S08]  /*e8a0*/  IMAD.WIDE.U32.X R6, R11, R9, R6, P0 ;  /* 0x000000090b067225 */ /* 0x000fd000000e0406 */
.L_x_298:
[-CC-:B0-----:R-:W-:Y:S01]  /*e8b0*/  SHF.R.U64 R24, R6, R10.reuse, R7.reuse ;  /* 0x0000000a06187219 */ /* 0x181fe20000001207 */
[----:B------:R-:W0:Y:S01]  /*e8c0*/  LDC.64 R20, c[0x0][0x640] ;  /* 0x00019000ff147b82 */ /* 0x000e220000000a00 */
[----:B--2---:R-:W-:Y:S01]  /*e8d0*/  SHF.R.U32.HI R0, RZ, R10, R7 ;  /* 0x0000000aff007219 */ /* 0x004fe20000011607 */
[----:B------:R-:W-:Y:S01]  /*e8e0*/  IMAD.MOV.U32 R2, RZ, RZ, R19 ;  /* 0x000000ffff027224 */ /* 0x000fe200078e0013 */
[----:B------:R-:W-:Y:S01]  /*e8f0*/  IADD3 R5, P0, RZ, -R24, RZ ;  /* 0x80000018ff057210 */ /* 0x000fe20007f1e0ff */
[----:B------:R-:W-:Y:S01]  /*e900*/  IMAD.MOV R15, RZ, RZ, -R15 ;  /* 0x000000ffff0f7224 */ /* 0x000fe200078e0a0f */
[----:B------:R-:W-:Y:S01]  /*e910*/  ULDC UR6, c[0x0][0x154] ;  /* 0x0000550000067ab9 */ /* 0x000fe20000000800 */
[----:B------:R-:W-:Y:S02]  /*e920*/  IMAD.MOV.U32 R7, RZ, RZ, 0x1 ;  /* 0x00000001ff077424 */ /* 0x000fe400078e00ff */
[----:B------:R-:W2:Y:S01]  /*e930*/  LDC R4, c[0x0][0x618] ;  /* 0x00018600ff047b82 */ /* 0x000ea20000000800 */
[----:B------:R-:W-:-:S02]  /*e940*/  IMAD.X R3, RZ, RZ, ~R0, P0 ;  /* 0x000000ffff037224 */ /* 0x000fc400000e0e00 */
[----:B------:R-:W-:Y:S02]  /*e950*/  IMAD R15, R17, R15, R14 ;  /* 0x0000000f110f7224 */ /* 0x000fe400078e020e */
[-C--:B------:R-:W-:Y:S02]  /*e960*/  IMAD R0, R3, R12.reuse, RZ ;  /* 0x0000000c03007224 */ /* 0x080fe400078e02ff */
[----:B------:R-:W-:Y:S01]  /*e970*/  IMAD.MOV.U32 R3, RZ, RZ, R22 ;  /* 0x000000ffff037224 */ /* 0x000fe200078e0016 */
[----:B------:R-:W5:Y:S01]  /*e980*/  LDC R6, c[0x0][0x608] ;  /* 0x00018200ff067b82 */ /* 0x000f620000000800 */
[----:B------:R-:W-:-:S04]  /*e990*/  IMAD.WIDE.U32 R2, R5, R12, R2 ;  /* 0x0000000c05027225 */ /* 0x000fc800078e0002 */
[----:B------:R-:W-:-:S03]  /*e9a0*/  IMAD R5, R5, R13, R0 ;  /* 0x0000000d05057224 */ /* 0x000fc600078e0200 */
[----:B------:R-:W1:Y:S01]  /*e9b0*/  LDC R18, c[0x0][0x658] ;  /* 0x00019600ff127b82 */ /* 0x000e620000000800 */
[----:B------:R-:W-:Y:S01]  /*e9c0*/  I2FP.F32.U32 R0, R16 ;  /* 0x0000001000007245 */ /* 0x000fe20000201000 */
[----:B------:R-:W-:Y:S01]  /*e9d0*/  IMAD.IADD R3, R3, 0x1, R5 ;  /* 0x0000000103037824 */ /* 0x000fe200078e0205 */
[----:B0-----:R-:W-:Y:S01]  /*e9e0*/  ISETP.NE.U32.AND P0, PT, R20, RZ, PT ;  /* 0x000000ff1400720c */ /* 0x001fe20003f05070 */
[----:B------:R-:W-:Y:S02]  /*e9f0*/  IMAD.MOV.U32 R5, RZ, RZ, -0x1 ;  /* 0xffffffffff057424 */ /* 0x000fe400078e00ff */
[----:B------:R-:W-:Y:S02]  /*ea00*/  FMUL R0, R0, UR6 ;  /* 0x0000000600007c20 */ /* 0x000fe40008400000 */
[----:B------:R-:W0:Y:S01]  /*ea10*/  LDC R13, c[0x0][0x148] ;  /* 0x00005200ff0d7b82 */ /* 0x000e220000000800 */
[----:B--2---:R-:W-:Y:S01]  /*ea20*/  SHF.R.U64 R10, R2, R4, R3 ;  /* 0x00000004020a7219 */ /* 0x004fe20000001203 */
[----:B------:R2:W0:Y:S01]  /*ea30*/  F2I.U32.TRUNC.NTZ R12, R0 ;  /* 0x00000000000c7305 */ /* 0x000422000020f000 */
[----:B------:R-:W-:-:S02]  /*ea40*/  ISETP.NE.AND.EX P0, PT, R21, RZ, PT, P0 ;  /* 0x000000ff1500720c */ /* 0x000fc40003f05300 */
[----:B------:R-:W-:-:S03]  /*ea50*/  SHF.R.U32.HI R3, RZ, R4, R3 ;  /* 0x00000004ff037219 */ /* 0x000fc60000011603 */
[----:B------:R-:W0:Y:S01]  /*ea60*/  LDC R14, c[0x0][0x600] ;  /* 0x00018000ff0e7b82 */ /* 0x000e220000000800 */
[-CC-:B-----5:R-:W-:Y:S02]  /*ea70*/  SHF.R.U64 R8, R10, R6.reuse, R3.reuse ;  /* 0x000000060a087219 */ /* 0x1a0fe40000001203 */
[----:B------:R-:W-:-:S05]  /*ea80*/  SHF.R.U32.HI R3, RZ, R6, R3 ;  /* 0x00000006ff037219 */ /* 0x000fca0000011603 */
[----:B------:R-:W0:Y:S01]  /*ea90*/  LDC R19, c[0x0][0x648] ;  /* 0x00019200ff137b82 */ /* 0x000e220000000800 */
[-CC-:B-1----:R-:W-:Y:S02]  /*eaa0*/  SHF.R.U64 R11, R8, R18.reuse, R3.reuse ;  /* 0x00000012080b7219 */ /* 0x182fe40000001203 */
[-C--:B------:R-:W-:Y:S02]  /*eab0*/  SHF.L.U32 R5, R5, R18.reuse, RZ ;  /* 0x0000001205057219 */ /* 0x080fe400000006ff */
[-C--:B------:R-:W-:Y:S01]  /*eac0*/  SHF.R.U32.HI R3, RZ, R18.reuse, R3 ;  /* 0x00000012ff037219 */ /* 0x080fe20000011603 */
[----:B------:R-:W-:Y:S01]  /*ead0*/  IMAD.MOV.U32 R2, RZ, RZ, R11 ;  /* 0x000000ffff027224 */ /* 0x000fe200078e000b */
[----:B------:R-:W-:Y:S01]  /*eae0*/  SHF.L.U32 R34, R7, R18, RZ ;  /* 0x0000001207227219 */ /* 0x000fe200000006ff */
[----:B------:R-:W1:Y:S01]  /*eaf0*/  LDC R22, c[0x0][0x638] ;  /* 0x00018e00ff167b82 */ /* 0x000e620000000800 */
[----:B------:R-:W-:-:S07]  /*eb00*/  LOP3.LUT R17, RZ, R5, RZ, 0x33, !PT ;  /* 0x00000005ff117212 */ /* 0x000fce00078e33ff */
[----:B------:R-:W0:Y:S01]  /*eb10*/  LDC R23, c[0x0][0x610] ;  /* 0x00018400ff177b82 */ /* 0x000e220000000800 */
[----:B--2---:R-:W-:Y:S05]  /*eb20*/  @!P0 BRA `(.L_x_299) ;  /* 0x0000000000288947 */ /* 0x004fea0003800000 */
[----:B------:R-:W2:Y:S02]  /*eb30*/  LDC R0, c[0x0][0x64c] ;  /* 0x00019300ff007b82 */ /* 0x000ea40000000800 */
[----:B--2---:R-:W-:-:S05]  /*eb40*/  IADD3 R7, P0, R11, R0, RZ ;  /* 0x000000000b077210 */ /* 0x004fca0007f1e0ff */
        /* <DEDUP_REMOVED lines=8> */
.L_x_299:
[----:B0-----:R-:W-:Y:S01]  /*ebd0*/  SHF.R.U64 R0, R2, R19, R3 ;  /* 0x0000001302007219 */ /* 0x001fe20000001203 */
[----:B------:R-:W-:Y:S01]  /*ebe0*/  VIADD R3, R14, 0xffffffff ;  /* 0xffffffff0e037836 */ /* 0x000fe20000000000 */
[----:B------:R-:W-:Y:S01]  /*ebf0*/  LOP3.LUT R5, R8, R17, RZ, 0xc0, !PT ;  /* 0x0000001108057212 */ /* 0x000fe200078ec0ff */
[----:B------:R-:W-:Y:S01]  /*ec00*/  IMAD.MOV R12, RZ, RZ, -R12 ;  /* 0x000000ffff0c7224 */ /* 0x000fe200078e0a0c */
[----:B------:R-:W-:Y:S01]  /*ec10*/  R2UR UR22, R24 ;  /* 0x00000000181672ca */ /* 0x000fe200000e0000 */
[----:B------:R-:W-:Y:S01]  /*ec20*/  IMAD.MOV R2, RZ, RZ, -R0 ;  /* 0x000000ffff027224 */ /* 0x000fe200078e0a00 */
[----:B------:R-:W-:Y:S01]  /*ec30*/  LOP3.LUT R3, R10, R3, RZ, 0xc0, !PT ;  /* 0x000000030a037212 */ /* 0x000fe200078ec0ff */
[----:B------:R-:W-:Y:S02]  /*ec40*/  IMAD R34, R34, R0, R5 ;  /* 0x0000000022227224 */ /* 0x000fe400078e0205 */
[----:B------:R-:W-:Y:S02]  /*ec50*/  @P2 IMAD R15, R13, R12, R16 ;  /* 0x0000000c0d0f2224 */ /* 0x000fe400078e0210 */
[----:B-1----:R-:W-:-:S02]  /*ec60*/  IMAD R0, R2, R22, R11 ;  /* 0x0000001602007224 */ /* 0x002fc400078e020b */
[----:B------:R-:W-:Y:S02]  /*ec70*/  IMAD R34, R34, R23, R15 ;  /* 0x0000001722227224 */ /* 0x000fe400078e020f */
[----:B------:R-:W-:Y:S02]  /*ec80*/  IMAD R3, R0, R14, R3 ;  /* 0x0000000e00037224 */ /* 0x000fe400078e0203 */
[----:B------:R-:W-:-:S03]  /*ec90*/  IMAD.MOV.U32 R0, RZ, RZ, 0x1 ;  /* 0x00000001ff007424 */ /* 0x000fc600078e00ff */
[----:B------:R-:W-:Y:S02]  /*eca0*/  SEL R2, R3, R34, !P2 ;  /* 0x0000002203027207 */ /* 0x000fe40005000000 */
[----:B------:R-:W-:-:S03]  /*ecb0*/  SEL R34, R34, R3, !P2 ;  /* 0x0000000322227207 */ /* 0x000fc60005000000 */
[----:B------:R2:W-:Y:S04]  /*ecc0*/  STL [R1+0x88], R2 ;  /* 0x0000880201007387 */ /* 0x0005e80000100800 */
.L_x_297:
[----:B------:R0:W-:Y:S01]  /*ecd0*/  STL [R1+0x8c], R34 ;  /* 0x00008c2201007387 */ /* 0x0001e20000100800 */
[----:B------:R-:W-:-:S13]  /*ece0*/  LOP3.LUT P0, RZ, R0, 0xff, RZ, 0xc0, !PT ;  /* 0x000000ff00ff7812 */ /* 0x000fda000780c0ff */
[----:B0-----:R-:W-:Y:S05]  /*ecf0*/  @P0 BRA `(.L_x_300) ;  /* 0xffffff2400b00947 */ /* 0x001fea000383ffff */
[----:B------:R-:W-:Y:S05]  /*ed00*/  EXIT ;  /* 0x000000000000794d */ /* 0x000fea0003800000 */
.L_x_8:
[----:B------:R-:W2:Y:S01]  /*ed10*/  LDL R22, [R1+0x84] ;  /* 0x0000840001167983 */ /* 0x000ea20000100800 */
[----:B------:R-:W-:-:S03]  /*ed20*/  ULDC.64 UR4, c[0x0][0x650] ;  /* 0x0001940000047ab9 */ /* 0x000fc60000000a00 */
[----:B0-----:R-:W3:Y:S01]  /*ed30*/  LDL R23, [R1+0x80] ;  /* 0x0000800001177983 */ /* 0x001ee20000100800 */
[----:B------:R-:W-:Y:S01]  /*ed40*/  PRMT R4, RZ, 0x7610, R4 ;  /* 0x00007610ff047816 */ /* 0x000fe20000000004 */
[----:B------:R-:W-:Y:S02]  /*ed50*/  IMAD.MOV.U32 R5, RZ, RZ, -0x1 ;  /* 0xffffffffff057424 */ /* 0x000fe400078e00ff */
[----:B------:R-:W-:Y:S02]  /*ed60*/  IMAD.MOV.U32 R7, RZ, RZ, -0x1 ;  /* 0xffffffffff077424 */ /* 0x000fe400078e00ff */
[----:B------:R-:W-:Y:S01]  /*ed70*/  IMAD.MOV.U32 R6, RZ, RZ, -0x1 ;  /* 0xffffffffff067424 */ /* 0x000fe200078e00ff */
[----:B--2---:R-:W-:-:S04]  /*ed80*/  ISETP.GE.U32.AND P0, PT, R22, UR4, PT ;  /* 0x0000000416007c0c */ /* 0x004fc8000bf06070 */
[----:B---3--:R-:W-:-:S13]  /*ed90*/  ISETP.GE.U32.AND.EX P0, PT, R23, UR5, PT, P0 ;  /* 0x0000000517007c0c */ /* 0x008fda000bf06100 */
[----:B------:R-:W-:Y:S05]  /*eda0*/  @P0 BRA `(.L_x_301) ;  /* 0x00000004002c0947 */ /* 0x000fea0003800000 */
[----:B------:R-:W0:Y:S01]  /*edb0*/  LDC.64 R14, c[0x0][0x628] ;  /* 0x00018a00ff0e7b82 */ /* 0x000e220000000a00 */
[----:B------:R-:W-:Y:S02]  /*edc0*/  IMAD.MOV.U32 R8, RZ, RZ, R22 ;  /* 0x000000ffff087224 */ /* 0x000fe400078e0016 */
[----:B------:R-:W-:-:S05]  /*edd0*/  IMAD.MOV.U32 R9, RZ, RZ, R23 ;  /* 0x000000ffff097224 */ /* 0x000fca00078e0017 */
[----:B------:R-:W1:Y:S08]  /*ede0*/  LDC R10, c[0x0][0x630] ;  /* 0x00018c00ff0a7b82 */ /* 0x000e700000000800 */
[----:B------:R-:W2:Y:S01]  /*edf0*/  LDC.64 R16, c[0x0][0x620] ;  /* 0x00018800ff107b82 */ /* 0x000ea20000000a00 */
[----:B0-----:R-:W-:-:S04]  /*ee00*/  ISETP.NE.U32.AND P0, PT, R14, RZ, PT ;  /* 0x000000ff0e00720c */ /* 0x001fc80003f05070 */
[----:B------:R-:W-:-:S13]  /*ee10*/  ISETP.NE.AND.EX P0, PT, R15, RZ, PT, P0 ;  /* 0x000000ff0f00720c */ /* 0x000fda0003f05300 */
[----:B-12---:R-:W-:Y:S05]  /*ee20*/  @!P0 BRA `(.L_x_302) ;  /* 0x0000000000288947 */ /* 0x006fea0003800000 */
[----:B------:R-:W0:Y:S02]  /*ee30*/  LDC R4, c[0x0][0x634] ;  /* 0x00018d00ff047b82 */ /* 0x000e240000000800 */
[----:B0-----:R-:W-:-:S05]  /*ee40*/  IADD3 R9, P0, R22, R4, RZ ;  /* 0x0000000416097210 */ /* 0x001fca0007f1e0ff */
        /* <DEDUP_REMOVED lines=8> */
.L_x_302:
[----:B------:R-:W0:Y:S01]  /*eed0*/  LDC.64 R20, c[0x0][0x640] ;  /* 0x00019000ff147b82 */ /* 0x000e220000000a00 */
[-CC-:B------:R-:W-:Y:S02]  /*eee0*/  SHF.R.U64 R14, R8, R10.reuse, R9.reuse ;  /* 0x0000000a080e7219 */ /* 0x180fe40000001209 */
[----:B------:R-:W-:Y:S02]  /*eef0*/  SHF.R.U32.HI R4, RZ, R10, R9 ;  /* 0x0000000aff047219 */ /* 0x000fe40000011609 */
[----:B------:R-:W-:-:S03]  /*ef00*/  IADD3 R7, P0, RZ, -R14, RZ ;  /* 0x8000000eff077210 */ /* 0x000fc60007f1e0ff */
[----:B------:R-:W1:Y:S02]  /*ef10*/  LDC R8, c[0x0][0x618] ;  /* 0x00018600ff087b82 */ /* 0x000e640000000800 */
[----:B------:R-:W-:Y:S02]  /*ef20*/  IMAD.X R5, RZ, RZ, ~R4, P0 ;  /* 0x000000ffff057224 */ /* 0x000fe400000e0e04 */
[----:B------:R-:W-:Y:S02]  /*ef30*/  IMAD.MOV.U32 R4, RZ, RZ, R22 ;  /* 0x000000ffff047224 */ /* 0x000fe400078e0016 */
[-C--:B------:R-:W-:Y:S02]  /*ef40*/  IMAD R6, R5, R16.reuse, RZ ;  /* 0x0000001005067224 */ /* 0x080fe400078e02ff */
[----:B------:R-:W2:Y:S01]  /*ef50*/  LDC R18, c[0x0][0x608] ;  /* 0x00018200ff127b82 */ /* 0x000ea20000000800 */
[----:B------:R-:W-:Y:S02]  /*ef60*/  IMAD.MOV.U32 R5, RZ, RZ, R23 ;  /* 0x000000ffff057224 */ /* 0x000fe400078e0017 */
[----:B------:R-:W-:-:S05]  /*ef70*/  IMAD.WIDE.U32 R4, R7, R16, R4 ;  /* 0x0000001007047225 */ /* 0x000fca00078e0004 */
[----:B------:R-:W3:Y:S01]  /*ef80*/  LDC R19, c[0x0][0x658] ;  /* 0x00019600ff137b82 */ /* 0x000ee20000000800 */
[----:B------:R-:W-:Y:S01]  /*ef90*/  IMAD R7, R7, R17, R6 ;  /* 0x0000001107077224 */ /* 0x000fe200078e0206 */
[----:B0-----:R-:W-:Y:S01]  /*efa0*/  ISETP.NE.U32.AND P0, PT, R20, RZ, PT ;  /* 0x000000ff1400720c */ /* 0x001fe20003f05070 */
[----:B------:R-:W-:Y:S02]  /*efb0*/  IMAD.MOV.U32 R6, RZ, RZ, -0x1 ;  /* 0xffffffffff067424 */ /* 0x000fe400078e00ff */
[----:B------:R-:W-:Y:S01]  /*efc0*/  IMAD.IADD R5, R5, 0x1, R7 ;  /* 0x0000000105057824 */ /* 0x000fe200078e0207 */
[----:B------:R-:W-:Y:S02]  /*efd0*/  ISETP.NE.AND.EX P0, PT, R21, RZ, PT, P0 ;  /* 0x000000ff1500720c */ /* 0x000fe40003f05300 */
[----:B------:R-:W0:Y:S02]  /*efe0*/  LDC R17, c[0x0][0x600] ;  /* 0x00018000ff117b82 */ /* 0x000e240000000800 */
[----:B-1----:R-:W-:-:S02]  /*eff0*/  SHF.R.U64 R10, R4, R8, R5 ;  /* 0x00000008040a7219 */ /* 0x002fc40000001205 */
[----:B------:R-:W-:-:S04]  /*f000*/  SHF.R.U32.HI R5, RZ, R8, R5 ;  /* 0x00000008ff057219 */ /* 0x000fc80000011605 */
[----:B------:R-:W1:Y:S01]  /*f010*/  LDC R22, c[0x0][0x648] ;  /* 0x00019200ff167b82 */ /* 0x000e620000000800 */
[-CC-:B--2---:R-:W-:Y:S02]  /*f020*/  SHF.R.U64 R15, R10, R18.reuse, R5.reuse ;  /* 0x000000120a0f7219 */ /* 0x184fe40000001205 */
[----:B------:R-:W-:Y:S01]  /*f030*/  SHF.R.U32.HI R4, RZ, R18, R5 ;  /* 0x00000012ff047219 */ /* 0x000fe20000011605 */
[----:B------:R-:W-:-:S04]  /*f040*/  IMAD.MOV.U32 R18, RZ, RZ, 0x1 ;  /* 0x00000001ff127424 */ /* 0x000fc800078e00ff */
[----:B------:R-:W2:Y:S01]  /*f050*/  LDC R23, c[0x0][0x638] ;  /* 0x00018e00ff177b82 */ /* 0x000ea20000000800 */
[-CC-:B---3--:R-:W-:Y:S02]  /*f060*/  SHF.R.U64 R16, R15, R19.reuse, R4.reuse ;  /* 0x000000130f107219 */ /* 0x188fe40000001204 */
[-C--:B------:R-:W-:Y:S02]  /*f070*/  SHF.L.U32 R6, R6, R19.reuse, RZ ;  /* 0x0000001306067219 */ /* 0x080fe400000006ff */
[----:B------:R-:W-:Y:S01]  /*f080*/  SHF.R.U32.HI R5, RZ, R19, R4 ;  /* 0x00000013ff057219 */ /* 0x000fe20000011604 */
[----:B------:R-:W-:Y:S01]  /*f090*/  IMAD.MOV.U32 R4, RZ, RZ, R16 ;  /* 0x000000ffff047224 */ /* 0x000fe200078e0010 */
[----:B------:R-:W-:Y:S01]  /*f0a0*/  LOP3.LUT R24, RZ, R6, RZ, 0x33, !PT ;  /* 0x00000006ff187212 */ /* 0x000fe200078e33ff */
[----:B------:R-:W3:Y:S01]  /*f0b0*/  LDC R25, c[0x0][0x610] ;  /* 0x00018400ff197b82 */ /* 0x000ee20000000800 */
[----:B------:R-:W-:Y:S05]  /*f0c0*/  @!P0 BRA `(.L_x_303) ;  /* 0x0000000000288947 */ /* 0x000fea0003800000 */
        /* <DEDUP_REMOVED lines=10> */
.L_x_303:
[----:B-1----:R-:W-:Y:S01]  /*f170*/  SHF.R.U64 R4, R4, R22, R5 ;  /* 0x0000001604047219 */ /* 0x002fe20000001205 */
[----:B0-----:R-:W-:Y:S01]  /*f180*/  VIADD R7, R17, 0xffffffff ;  /* 0xffffffff11077836 */ /* 0x001fe20000000000 */
[----:B------:R-:W-:Y:S01]  /*f190*/  SHF.L.U32 R18, R18, R19, RZ ;  /* 0x0000001312127219 */ /* 0x000fe200000006ff */
[----:B------:R-:W-:Y:S01]  /*f1a0*/  @P2 IMAD R0, R11, R12, R2 ;  /* 0x0000000c0b002224 */ /* 0x000fe200078e0202 */
[----:B------:R-:W-:Y:S01]  /*f1b0*/  LOP3.LUT R3, R15, R24, RZ, 0xc0, !PT ;  /* 0x000000180f037212 */ /* 0x000fe200078ec0ff */
[----:B------:R-:W-:Y:S01]  /*f1c0*/  IMAD.MOV R5, RZ, RZ, -R4 ;  /* 0x000000ffff057224 */ /* 0x000fe200078e0a04 */
[----:B------:R-:W-:Y:S01]  /*f1d0*/  LOP3.LUT R7, R10, R7, RZ, 0xc0, !PT ;  /* 0x000000070a077212 */ /* 0x000fe200078ec0ff */
[----:B------:R-:W-:Y:S02]  /*f1e0*/  IMAD.MOV.U32 R6, RZ, RZ, R14 ;  /* 0x000000ffff067224 */ /* 0x000fe400078e000e */
[----:B------:R-:W-:Y:S02]  /*f1f0*/  IMAD R3, R18, R4, R3 ;  /* 0x0000000412037224 */ /* 0x000fe400078e0203 */
[----:B--2---:R-:W-:-:S02]  /*f200*/  IMAD R2, R5, R23, R16 ;  /* 0x0000001705027224 */ /* 0x004fc400078e0210 */
[----:B---3--:R-:W-:Y:S02]  /*f210*/  IMAD R0, R3, R25, R0 ;  /* 0x0000001903007224 */ /* 0x008fe400078e0200 */
[----:B------:R-:W-:Y:S02]  /*f220*/  IMAD R5, R2, R17, R7 ;  /* 0x0000001102057224 */ /* 0x000fe400078e0207 */
[----:B------:R-:W-:-:S03]  /*f230*/  IMAD.MOV.U32 R4, RZ, RZ, 0x1 ;  /* 0x00000001ff047424 */ /* 0x000fc600078e00ff */
[----:B------:R-:W-:Y:S02]  /*f240*/  SEL R7, R5, R0, !P2 ;  /* 0x0000000005077207 */ /* 0x000fe40005000000 */
[----:B------:R-:W-:-:S07]  /*f250*/  SEL R5, R0, R5, !P2 ;  /* 0x0000000500057207 */ /* 0x000fce0005000000 */
.L_x_301:
[----:B------:R-:W-:-:S08]  /*f260*/  NOP ;  /* 0x0000000000007918 */ /* 0x000fd00000000000 */
[----:B------:R-:W0:-:S00]  /*f270*/  USETMAXREG.DEALLOC.CTAPOOL 0x28 ;  /* 0x00000028000079c8 */ /* 0x000e0000080e0500 */
[----:B------:R-:W-:-:S13]  /*f280*/  ISETP.NE.AND P0, PT, RZ, UR8, PT ;  /* 0x00000008ff007c0c */ /* 0x000fda000bf05270 */
[----:B------:R-:W-:Y:S05]  /*f290*/  @P0 EXIT ;  /* 0x000000000000094d */ /* 0x000fea0003800000 */
[----:B0-----:R-:W-:Y:S01]  /*f2a0*/  LOP3.LUT P0, RZ, R4, 0xff, RZ, 0xc0, !PT ;  /* 0x000000ff04ff7812 */ /* 0x001fe2000780c0ff */
[----:B------:R-:W-:Y:S02]  /*f2b0*/  IMAD.MOV.U32 R9, RZ, RZ, 0x1 ;  /* 0x00000001ff097424 */ /* 0x000fe400078e00ff */
[----:B------:R-:W-:-:S10]  /*f2c0*/  IMAD.MOV.U32 R10, RZ, RZ, RZ ;  /* 0x000000ffff0a7224 */ /* 0x000fd400078e00ff */
[----:B------:R-:W-:Y:S05]  /*f2d0*/  @!P0 BRA `(.L_x_304) ;  /* 0x0000000c00608947 */ /* 0x000fea0003800000 */
[----:B------:R-:W0:Y:S01]  /*f2e0*/  S2R R0, SR_CgaCtaId ;  /* 0x0000000000007919 */ /* 0x000e220000008800 */
[----:B------:R-:W-:Y:S01]  /*f2f0*/  ULDC UR4, c[0x0][0x28c] ;  /* 0x0000a30000047ab9 */ /* 0x000fe20000000800 */
[----:B------:R-:W-:Y:S01]  /*f300*/  ULDC UR6, c[0x0][0x658] ;  /* 0x0001960000067ab9 */ /* 0x000fe20000000800 */
[----:B------:R-:W-:Y:S01]  /*f310*/  UIADD3 UR10, UR4, 0x3f, URZ ;  /* 0x0000003f040a7890 */ /* 0x000fe2000fffe03f */
[----:B------:R-:W-:Y:S01]  /*f320*/  BSSY B0, `(.L_x_304) ;  /* 0x00000d3000007945 */ /* 0x000fe20003800000 */
[----:B------:R-:W-:Y:S01]  /*f330*/  UMOV UR7, 0xffffffff ;  /* 0xffffffff00077882 */ /* 0x000fe20000000000 */
[----:B------:R-:W-:Y:S01]  /*f340*/  ULDC UR5, c[0x0][0x600] ;  /* 0x0001800000057ab9 */ /* 0x000fe20000000800 */
[----:B------:R-:W-:Y:S01]  /*f350*/  UMOV UR9, 0x1 ;  /* 0x0000000100097882 */ /* 0x000fe20000000000 */
[----:B------:R-:W-:Y:S01]  /*f360*/  USHF.L.U32 UR7, UR7, UR6, URZ ;  /* 0x0000000607077299 */ /* 0x000fe2000800063f */
[----:B------:R-:W-:Y:S01]  /*f370*/  IMAD.MOV.U32 R12, RZ, RZ, 0x1 ;  /* 0x00000001ff0c7424 */ /* 0x000fe200078e00ff */
[----:B------:R-:W-:Y:S01]  /*f380*/  UIADD3 UR4, UR5, -0x1, URZ ;  /* 0xffffffff05047890 */ /* 0x000fe2000fffe03f */
[----:B------:R-:W-:Y:S01]  /*f390*/  IMAD.MOV.U32 R9, RZ, RZ, 0x1 ;  /* 0x00000001ff097424 */ /* 0x000fe200078e00ff */
[----:B------:R-:W-:Y:S01]  /*f3a0*/  USHF.R.S32.HI UR11, URZ, 0x1f, UR10 ;  /* 0x0000001f3f0b7899 */ /* 0x000fe2000801140a */
[----:B------:R-:W-:Y:S01]  /*f3b0*/  IMAD.MOV.U32 R10, RZ, RZ, RZ ;  /* 0x000000ffff0a7224 */ /* 0x000fe200078e00ff */
[----:B------:R-:W-:Y:S01]  /*f3c0*/  ULDC UR8, c[0x0][0xc] ;  /* 0x0000030000087ab9 */ /* 0x000fe20000000800 */
[----:B------:R-:W-:-:S02]  /*f3d0*/  USHF.L.U32 UR5, UR9, UR6, URZ ;  /* 0x0000000609057299 */ /* 0x000fc4000800063f */
[----:B------:R-:W-:Y:S01]  /*f3e0*/  ULEA.HI UR11, UR11, UR10, URZ, 0x6 ;  /* 0x0000000a0b0b7291 */ /* 0x000fe2000f8f303f */
[----:B------:R-:W-:Y:S01]  /*f3f0*/  ULDC UR9, c[0x0][0x10] ;  /* 0x0000040000097ab9 */ /* 0x000fe20000000800 */
[----:B------:R-:W-:Y:S02]  /*f400*/  ULOP3.LUT UR6, URZ, UR7, URZ, 0x33, !UPT ;  /* 0x000000073f067292 */ /* 0x000fe4000f8e333f */
[----:B------:R-:W-:Y:S01]  /*f410*/  UIMAD.WIDE.U32 UR8, UR8, UR9, URZ ;  /* 0x00000009080872a5 */ /* 0x000fe2000f8e003f */
[----:B------:R-:W-:Y:S01]  /*f420*/  ULDC UR7, c[0x0][0x14] ;  /* 0x0000050000077ab9 */ /* 0x000fe20000000800 */
[----:B------:R-:W-:Y:S02]  /*f430*/  USHF.R.S32.HI UR20, URZ, 0x6, UR11 ;  /* 0x000000063f147899 */ /* 0x000fe4000801140b */
[----:B------:R-:W-:Y:S02]  /*f440*/  UIMAD.WIDE.U32 UR22, UR8, UR7, URZ ;  /* 0x00000007081672a5 */ /* 0x000fe4000f8e003f */
[----:B------:R-:W-:-:S02]  /*f450*/  UIMAD UR18, UR9, UR7, URZ ;  /* 0x00000007091272a4 */ /* 0x000fc4000f8e023f */
[----:B------:R-:W-:Y:S01]  /*f460*/  ULOP3.LUT UR26, UR13, 0x2, URZ, 0xfc, !UPT ;  /* 0x000000020d1a7892 */ /* 0x000fe2000f8efc3f */
[C---:B0-----:R-:W-:Y:S01]  /*f470*/  IMAD.SHL.U32 R8, R0.reuse, 0x80, RZ ;  /* 0x0000008000087824 */ /* 0x041fe200078e00ff */
[----:B------:R-:W-:Y:S01]  /*f480*/  UIADD3 UR18, UR23, UR18, URZ ;  /* 0x0000001217127290 */ /* 0x000fe2000fffe03f */
[----:B------:R-:W-:Y:S01]  /*f490*/  IMAD.SHL.U32 R0, R0, 0x2000, RZ ;  /* 0x0000200000007824 */ /* 0x000fe200078e00ff */
[----:B------:R-:W-:Y:S02]  /*f4a0*/  UIADD3 UR27, UR20, 0x1, URZ ;  /* 0x00000001141b7890 */ /* 0x000fe4000fffe03f */
[----:B------:R-:W-:Y:S01]  /*f4b0*/  LOP3.LUT R8, R8, 0x80, RZ, 0xc0, !PT ;  /* 0x0000008008087812 */ /* 0x000fe200078ec0ff */
[----:B------:R-:W-:Y:S01]  /*f4c0*/  ULDC.64 UR24, c[0x0][0x198] ;  /* 0x0000660000187ab9 */ /* 0x000fe20000000a00 */
[----:B------:R-:W-:-:S08]  /*f4d0*/  LOP3.LUT R0, R0, 0x2000, RZ, 0xc0, !PT ;  /* 0x0000200000007812 */ /* 0x000fd000078ec0ff */
.L_x_315:
[----:B------:R-:W-:-:S03]  /*f4e0*/  UMOV UR7, 0xffffffff ;  /* 0xffffffff00077882 */ /* 0x000fc60000000000 */
[----:B------:R-:W-:Y:S05]  /*f4f0*/  BRA.DIV UR7, `(.L_x_305) ;  /* 0x0000001207887947 */ /* 0x000fea000b800000 */
[----:B------:R-:W-:-:S13]  /*f500*/  ELECT P0, URZ, PT ;  /* 0x00000000003f782f */ /* 0x000fda0003800000 */
.L_x_331:
[----:B------:R-:W0:Y:S01]  /*f510*/  LDC R2, c[0x0][0x28c] ;  /* 0x0000a300ff027b82 */ /* 0x000e220000000800 */
[----:B------:R-:W-:Y:S01]  /*f520*/  BSSY B1, `(.L_x_306) ;  /* 0x000003a000017945 */ /* 0x000fe20003800000 */
[----:B0-----:R-:W-:-:S13]  /*f530*/  ISETP.LT.OR P0, PT, R2, 0x1, !P0 ;  /* 0x000000010200780c */ /* 0x001fda0004701670 */
[----:B------:R-:W-:Y:S05]  /*f540*/  @P0 BRA `(.L_x_307) ;  /* 0x0000000000dc0947 */ /* 0x000fea0003800000 */
[----:B------:R-:W-:Y:S02]  /*f550*/  IMAD R7, R7, 0x100, R8 ;  /* 0x0000010007077824 */ /* 0x000fe400078e0208 */
[----:B------:R-:W-:Y:S02]  /*f560*/  IMAD.SHL.U32 R11, R5, 0x80, RZ ;  /* 0x00000080050b7824 */ /* 0x000fe400078e00ff */
[----:B------:R-:W-:Y:S02]  /*f570*/  IMAD.MOV.U32 R15, RZ, RZ, RZ ;  /* 0x000000ffff0f7224 */ /* 0x000fe400078e00ff */
[----:B------:R-:W-:Y:S02]  /*f580*/  IMAD.U32 R16, RZ, RZ, UR27 ;  /* 0x0000001bff107e24 */ /* 0x000fe4000f8e00ff */
[----:B------:R-:W-:Y:S02]  /*f590*/  IMAD.MOV.U32 R2, RZ, RZ, R9 ;  /* 0x000000ffff027224 */ /* 0x000fe400078e0009 */
[----:B------:R-:W-:-:S07]  /*f5a0*/  IMAD.MOV.U32 R3, RZ, RZ, R10 ;  /* 0x000000ffff037224 */ /* 0x000fce00078e000a */
.L_x_310:
[----:B------:R-:W0:Y:S01]  /*f5b0*/  S2R R5, SR_CgaCtaId ;  /* 0x0000000000057919 */ /* 0x000e220000008800 */
[----:B------:R-:W-:Y:S01]  /*f5c0*/  MOV R4, 0x400 ;  /* 0x0000040000047802 */ /* 0x000fe20000000f00 */
[----:B------:R-:W1:Y:S03]  /*f5d0*/  S2R R17, SR_TID.X ;  /* 0x0000000000117919 */ /* 0x000e660000002100 */
[----:B0-----:R-:W-:Y:S02]  /*f5e0*/  LEA R14, R5, R4, 0x18 ;  /* 0x00000004050e7211 */ /* 0x001fe400078ec0ff */
[----:B------:R-:W-:Y:S02]  /*f5f0*/  SHF.L.U32 R4, R2, 0x1f, RZ ;  /* 0x0000001f02047819 */ /* 0x000fe400000006ff */
[----:B-1----:R-:W-:Y:S01]  /*f600*/  LOP3.LUT P1, RZ, R17, 0x7f, RZ, 0xc0, !PT ;  /* 0x0000007f11ff7812 */ /* 0x002fe2000782c0ff */
[----:B------:R-:W-:-:S04]  /*f610*/  IMAD R13, R3, 0x8, R14 ;  /* 0x00000008030d7824 */ /* 0x000fc800078e020e */
[----:B------:R-:W0:Y:S08]  /*f620*/  SYNCS.PHASECHK.TRANS64.TRYWAIT P0, [R13+URZ+0x48], R4 ;  /* 0x000048040d0075a7 */ /* 0x000e30000800017f */
[----:B------:R-:W1:Y:S01]  /*f630*/  @!P1 LDC R5, c[0x0][0x500] ;  /* 0x00014000ff059b82 */ /* 0x000e620000000800 */
[----:B0-----:R-:W-:Y:S05]  /*f640*/  @!P0 BRA `(.L_x_308) ;  /* 0x0000001000548947 */ /* 0x001fea0003800000 */
.L_x_332:
[----:B------:R-:W-:Y:S01]  /*f650*/  UPRMT UR7, UR26, 0x9910, URZ ;  /* 0x000099101a077896 */ /* 0x000fe2000800003f */
[----:B-1----:R1:W-:Y:S03]  /*f660*/  @!P1 SYNCS.ARRIVE.TRANS64 RZ, [R13+URZ], R5 ;  /* 0x000000050dff99a7 */ /* 0x0023e6000800003f */
[----:B------:R-:W-:-:S06]  /*f670*/  UISETP.NE.AND UP0, UPT, UR7, 0x2, UPT ;  /* 0x000000020700788c */ /* 0x000fcc000bf05270 */
[----:B------:R-:W-:-:S13]  /*f680*/  PLOP3.LUT P0, PT, PT, PT, UP0, 0x80, 0x0 ;  /* 0x000000000000781c */ /* 0x000fda0003f0f008 */
[----:B-1----:R-:W-:Y:S05]  /*f690*/  @P0 BRA `(.L_x_309) ;  /* 0x0000000000040947 */ /* 0x002fea0003800000 */
[----:B------:R-:W-:Y:S01]  /*f6a0*/  BPT.TRAP 0x1 ;  /* 0x000000040000795c */ /* 0x000fe20000300000 */
.L_x_309:
[C---:B0-----:R-:W-:Y:S01]  /*f6b0*/  IMAD R4, R3.reuse, 0x2000, R14 ;  /* 0x0000200003047824 */ /* 0x041fe200078e020e */
[----:B------:R-:W-:Y:S01]  /*f6c0*/  R2UR UR19, R14 ;  /* 0x000000000e1372ca */ /* 0x000fe200000e0000 */
[----:B------:R-:W-:Y:S01]  /*f6d0*/  IMAD R5, R3, 0x4000, R0 ;  /* 0x0000400003057824 */ /* 0x000fe200078e0200 */
[----:B------:R-:W-:Y:S01]  /*f6e0*/  R2UR UR9, R13 ;  /* 0x000000000d0972ca */ /* 0x000fe200000e0000 */
[----:B------:R-:W-:Y:S01]  /*f6f0*/  VIADD R16, R16, 0xffffffff ;  /* 0xffffffff10107836 */ /* 0x000fe20000000000 */
[----:B------:R-:W-:Y:S01]  /*f700*/  R2UR UR7, R4 ;  /* 0x00000000040772ca */ /* 0x000fe200000e0000 */
[----:B------:R-:W-:Y:S01]  /*f710*/  UIADD3 UR14, UP0, UR24, 0xf0, URZ ;  /* 0x000000f0180e7890 */ /* 0x000fe2000ff1e03f */
[----:B------:R-:W-:Y:S01]  /*f720*/  R2UR UR8, R5 ;  /* 0x00000000050872ca */ /* 0x000fe200000e0000 */
[----:B------:R-:W-:Y:S01]  /*f730*/  UIADD3 UR28, UP1, UR24, 0x1f0, URZ ;  /* 0x000001f0181c7890 */ /* 0x000fe2000ff3e03f */
[----:B------:R-:W-:Y:S01]  /*f740*/  R2UR UR11, R11 ;  /* 0x000000000b0b72ca */ /* 0x000fe200000e0000 */
[----:B------:R-:W-:Y:S01]  /*f750*/  UIADD3.X UR15, URZ, UR25, URZ, UP0, !UPT ;  /* 0x000000193f0f7290 */ /* 0x000fe200087fe43f */
[----:B------:R-:W-:Y:S01]  /*f760*/  R2UR UR10, R15 ;  /* 0x000000000f0a72ca */ /* 0x000fe200000e0000 */
[----:B------:R-:W-:Y:S01]  /*f770*/  VIADD R3, R3, 0x1 ;  /* 0x0000000103037836 */ /* 0x000fe20000000000 */
[----:B------:R-:W-:Y:S01]  /*f780*/  R2UR UR12, R6 ;  /* 0x00000000060c72ca */ /* 0x000fe200000e0000 */
[----:B------:R-:W-:Y:S01]  /*f790*/  UIADD3.X UR29, URZ, UR25, URZ, UP1, !UPT ;  /* 0x000000193f1d7290 */ /* 0x000fe20008ffe43f */
[----:B------:R-:W-:Y:S01]  /*f7a0*/  R2UR UR21, R7 ;  /* 0x00000000071572ca */ /* 0x000fe200000e0000 */
[----:B------:R-:W-:Y:S01]  /*f7b0*/  UMOV UR16, 0x0 ;  /* 0x0000000000107882 */ /* 0x000fe20000000000 */
[----:B------:R-:W-:Y:S01]  /*f7c0*/  ISETP.GT.AND P1, PT, R16, 0x1, PT ;  /* 0x000000011000780c */ /* 0x000fe20003f24270 */
[----:B------:R-:W-:Y:S01]  /*f7d0*/  UIADD3 UR7, UR7, 0x180, URZ ;  /* 0x0000018007077890 */ /* 0x000fe2000fffe03f */
[----:B------:R-:W-:Y:S01]  /*f7e0*/  ISETP.NE.AND P0, PT, R3, 0x9, PT ;  /* 0x000000090300780c */ /* 0x000fe20003f05270 */
[----:B------:R-:W-:Y:S01]  /*f7f0*/  UIADD3 UR19, UR19, 0x12180, UR8 ;  /* 0x0001218013137890 */ /* 0x000fe2000fffe008 */
[----:B------:R-:W-:Y:S01]  /*f800*/  VIADD R15, R15, 0x40 ;  /* 0x000000400f0f7836 */ /* 0x000fe20000000000 */
[----:B------:R-:W-:Y:S01]  /*f810*/  UMOV UR17, 0x10000000 ;  /* 0x1000000000117882 */ /* 0x000fe20000000000 */
[----:B------:R-:W-:Y:S01]  /*f820*/  UMOV UR30, 0x30000 ;  /* 0x00030000001e7882 */ /* 0x000fe20000000000 */
[----:B------:R-:W-:Y:S01]  /*f830*/  SEL R5, RZ, 0x1, P0 ;  /* 0x00000001ff057807 */ /* 0x000fe20000000000 */
[----:B------:R-:W-:Y:S01]  /*f840*/  UMOV UR8, UR7 ;  /* 0x0000000700087c82 */ /* 0x000fe20008000000 */
[----:B------:R-:W-:Y:S01]  /*f850*/  SEL R3, R3, RZ, P0 ;  /* 0x000000ff03037207 */ /* 0x000fe20000000000 */
[----:B------:R0:W-:Y:S01]  /*f860*/  UTMALDG.3D [UR8], [UR14], desc[UR16] ;  /* 0x000010080e0075b4 */ /* 0x0001e20008011000 */
[----:B------:R-:W-:Y:S01]  /*f870*/  LOP3.LUT R2, R2, R5, RZ, 0x3c, !PT ;  /* 0x0000000502027212 */ /* 0x000fe200078e3cff */
[----:B0-----:R-:W-:Y:S01]  /*f880*/  UMOV UR11, UR21 ;  /* 0x00000015000b7c82 */ /* 0x001fe20008000000 */
[----:B------:R-:W-:-:S02]  /*f890*/  UMOV UR8, UR19 ;  /* 0x0000001300087c82 */ /* 0x000fc40008000000 */
[----:B------:R0:W-:Y:S02]  /*f8a0*/  UTMALDG.3D.MULTICAST [UR8], [UR28], UR30, desc[UR16] ;  /* 0x000010081c0073b4 */ /* 0x0001e4000801181e */
[----:B0-----:R-:W-:Y:S05]  /*f8b0*/  @P1 BRA `(.L_x_310) ;  /* 0xfffffffc003c1947 */ /* 0x001fea000383ffff */
.L_x_307:
[----:B------:R-:W-:Y:S05]  /*f8c0*/  BSYNC B1 ;  /* 0x0000000000017941 */ /* 0x000fea0003800000 */
.L_x_306:
[----:B------:R-:W2:Y:S01]  /*f8d0*/  LDL.LU R17, [R1+0x80] ;  /* 0x0000800001117983 */ /* 0x000ea20000300800 */
[----:B------:R-:W-:Y:S01]  /*f8e0*/  LOP3.LUT P1, RZ, R12, 0xff, RZ, 0xc0, !PT ;  /* 0x000000ff0cff7812 */ /* 0x000fe2000782c0ff */
[----:B------:R-:W-:Y:S01]  /*f8f0*/  VIADD R5, R10, UR20 ;  /* 0x000000140a057c36 */ /* 0x000fe20008000000 */
[----:B------:R-:W-:Y:S01]  /*f900*/  ULDC.64 UR8, c[0x0][0x650] ;  /* 0x0001940000087ab9 */ /* 0x000fe20000000a00 */
[----:B------:R-:W3:Y:S01]  /*f910*/  LDL.LU R14, [R1+0x84] ;  /* 0x00008400010e7983 */ /* 0x000ee20000300800 */
[----:B------:R-:W-:Y:S01]  /*f920*/  IMAD.U32 R6, RZ, RZ, UR20 ;  /* 0x00000014ff067e24 */ /* 0x000fe2000f8e00ff */
[----:B------:R-:W-:Y:S01]  /*f930*/  UISETP.GE.U32.AND UP0, UPT, UR20, 0x9, UPT ;  /* 0x000000091400788c */ /* 0x000fe2000bf06070 */
[----:B------:R-:W-:Y:S01]  /*f940*/  ISETP.GT.U32.AND P0, PT, R5, 0x8, PT ;  /* 0x000000080500780c */ /* 0x000fe20003f04070 */
[----:B------:R-:W-:Y:S01]  /*f950*/  BSSY B1, `(.L_x_311) ;  /* 0x000006d000017945 */ /* 0x000fe20003800000 */
[----:B------:R-:W-:Y:S01]  /*f960*/  IMAD.MOV.U32 R7, RZ, RZ, -0x1 ;  /* 0xffffffffff077424 */ /* 0x000fe200078e00ff */
[----:B------:R-:W-:-:S02]  /*f970*/  PRMT R12, RZ, 0x7610, R12 ;  /* 0x00007610ff0c7816 */ /* 0x000fc4000000000c */
[----:B------:R-:W-:Y:S01]  /*f980*/  ISETP.LT.U32.AND P0, PT, R6, 0x9, P0 ;  /* 0x000000090600780c */ /* 0x000fe20000701070 */
[----:B------:R-:W-:Y:S01]  /*f990*/  IMAD.MOV.U32 R6, RZ, RZ, -0x1 ;  /* 0xffffffffff067424 */ /* 0x000fe200078e00ff */
[----:B------:R-:W0:Y:S01]  /*f9a0*/  @P1 S2R R3, SR_CgaCtaId ;  /* 0x0000000000031919 */ /* 0x000e220000008800 */
[----:B------:R-:W-:Y:S02]  /*f9b0*/  @P1 MOV R2, 0x400 ;  /* 0x0000040000021802 */ /* 0x000fe40000000f00 */
[----:B------:R-:W-:Y:S02]  /*f9c0*/  PLOP3.LUT P3, PT, PT, PT, UP0, 0x80, 0x0 ;  /* 0x000000000000781c */ /* 0x000fe40003f6f008 */
[----:B0-----:R-:W-:Y:S01]  /*f9d0*/  @P1 LEA R4, R3, R2, 0x18 ;  /* 0x0000000203041211 */ /* 0x001fe200078ec0ff */
[----:B------:R-:W-:Y:S01]  /*f9e0*/  IMAD.WIDE.U32 R2, R5, 0x38e38e39, RZ ;  /* 0x38e38e3905027825 */ /* 0x000fe200078e00ff */
[----:B------:R-:W-:Y:S02]  /*f9f0*/  SEL R2, RZ, 0x1, !P0 ;  /* 0x00000001ff027807 */ /* 0x000fe40004000000 */
[----:B------:R0:W-:Y:S02]  /*fa00*/  @P1 SYNCS.ARRIVE.TRANS64.A1T0 RZ, [R4+URZ+0xa8], RZ ;  /* 0x0000a8ff04ff19a7 */ /* 0x0001e4000810003f */
[----:B------:R-:W-:-:S02]  /*fa10*/  LOP3.LUT R9, R9, R2, RZ, 0x3c, !PT ;  /* 0x0000000209097212 */ /* 0x000fc400078e3cff */
[----:B------:R-:W-:Y:S02]  /*fa20*/  PRMT R2, RZ, 0x7610, R2 ;  /* 0x00007610ff027816 */ /* 0x000fe40000000002 */
[----:B0-----:R-:W-:-:S04]  /*fa30*/  SHF.R.U32.HI R4, RZ, 0x1, R3 ;  /* 0x00000001ff047819 */ /* 0x001fc80000011603 */
[----:B------:R-:W-:Y:S01]  /*fa40*/  @P3 LOP3.LUT R9, R9, 0x1, R4, 0x78, !PT ;  /* 0x0000000109093812 */ /* 0x000fe200078e7804 */
[----:B------:R-:W-:Y:S02]  /*fa50*/  IMAD R10, R4, -0x9, R5 ;  /* 0xfffffff7040a7824 */ /* 0x000fe400078e0205 */
[----:B------:R-:W-:Y:S01]  /*fa60*/  IMAD.MOV.U32 R5, RZ, RZ, -0x1 ;  /* 0xffffffffff057424 */ /* 0x000fe200078e00ff */
[----:B---3--:R-:W-:-:S04]  /*fa70*/  IADD3 R14, P1, R14, UR22, RZ ;  /* 0x000000160e0e7c10 */ /* 0x008fc8000ff3e0ff */
[----:B--2---:R-:W-:Y:S01]  /*fa80*/  IADD3.X R17, R17, UR18, RZ, P1, !PT ;  /* 0x0000001211117c10 */ /* 0x004fe20008ffe4ff */
[----:B------:R0:W-:Y:S01]  /*fa90*/  STL [R1+0x84], R14 ;  /* 0x0000840e01007387 */ /* 0x0001e20000100800 */
[----:B------:R-:W-:-:S03]  /*faa0*/  ISETP.GE.U32.AND P0, PT, R14, UR8, PT ;  /* 0x000000080e007c0c */ /* 0x000fc6000bf06070 */
[----:B------:R0:W-:Y:S01]  /*fab0*/  STL [R1+0x80], R17 ;  /* 0x0000801101007387 */ /* 0x0001e20000100800 */
[----:B------:R-:W-:-:S13]  /*fac0*/  ISETP.GE.U32.AND.EX P0, PT, R17, UR9, PT, P0 ;  /* 0x0000000911007c0c */ /* 0x000fda000bf06100 */
[----:B0-----:R-:W-:Y:S05]  /*fad0*/  @P0 BRA `(.L_x_312) ;  /* 0x0000000400500947 */ /* 0x001fea0003800000 */
[----:B------:R-:W-:Y:S01]  /*fae0*/  ULDC.64 UR8, c[0x0][0x628] ;  /* 0x00018a0000087ab9 */ /* 0x000fe20000000a00 */
[----:B------:R-:W0:Y:S01]  /*faf0*/  S2R R13, SR_CTAID.X ;  /* 0x00000000000d7919 */ /* 0x000e220000002500 */
[----:B------:R-:W-:Y:S01]  /*fb00*/  ISETP.NE.U32.AND P0, PT, RZ, UR8, PT ;  /* 0x00000008ff007c0c */ /* 0x000fe2000bf05070 */
[----:B------:R-:W-:Y:S01]  /*fb10*/  ULDC UR10, c[0x0][0x630] ;  /* 0x00018c00000a7ab9 */ /* 0x000fe20000000800 */
[----:B------:R-:W-:Y:S01]  /*fb20*/  IMAD.MOV.U32 R2, RZ, RZ, R14 ;  /* 0x000000ffff027224 */ /* 0x000fe200078e000e */
[----:B------:R-:W1:Y:S01]  /*fb30*/  S2R R11, SR_CTAID.Y ;  /* 0x00000000000b7919 */ /* 0x000e620000002600 */
[----:B------:R-:W-:Y:S01]  /*fb40*/  ISETP.NE.AND.EX P0, PT, RZ, UR9, PT, P0 ;  /* 0x00000009ff007c0c */ /* 0x000fe2000bf05300 */
[----:B------:R-:W-:-:S12]  /*fb50*/  IMAD.MOV.U32 R3, RZ, RZ, R17 ;  /* 0x000000ffff037224 */ /* 0x000fd800078e0011 */
[----:B------:R-:W-:Y:S05]  /*fb60*/  @!P0 BRA `(.L_x_313) ;  /* 0x0000000000288947 */ /* 0x000fea0003800000 */
[----:B------:R-:W-:Y:S02]  /*fb70*/  ULDC UR7, c[0x0][0x634] ;  /* 0x00018d0000077ab9 */ /* 0x000fe40000000800 */
[----:B------:R-:W-:-:S05]  /*fb80*/  IADD3 R7, P0, R14, UR7, RZ ;  /* 0x000000070e077c10 */ /* 0x000fca000ff1e0ff */
[----:B------:R-:W-:-:S04]  /*fb90*/  IMAD.X R15, RZ, RZ, R17, P0 ;  /* 0x000000ffff0f7224 */ /* 0x000fc800000e0611 */
[----:B------:R-:W-:-:S04]  /*fba0*/  IMAD.WIDE.U32 R4, R15, UR8, RZ ;  /* 0x000000080f047c25 */ /* 0x000fc8000f8e00ff */
[----:B------:R-:W-:-:S04]  /*fbb0*/  IMAD.WIDE.U32 R4, P0, R7, UR9, R4 ;  /* 0x0000000907047c25 */ /* 0x000fc8000f800004 */
[----:B------:R-:W-:-:S04]  /*fbc0*/  IMAD.WIDE.U32 R6, R7, UR8, RZ ;  /* 0x0000000807067c25 */ /* 0x000fc8000f8e00ff */
[----:B------:R-:W-:Y:S01]  /*fbd0*/  IMAD.X R3, RZ, RZ, RZ, P0 ;  /* 0x000000ffff037224 */ /* 0x000fe200000e06ff */
[----:B------:R-:W-:Y:S01]  /*fbe0*/  IADD3 RZ, P0, R7, R4, RZ ;  /* 0x0000000407ff7210 */ /* 0x000fe20007f1e0ff */
[----:B------:R-:W-:-:S04]  /*fbf0*/  IMAD.MOV.U32 R2, RZ, RZ, R5 ;  /* 0x000000ffff027224 */ /* 0x000fc800078e0005 */
[----:B------:R-:W-:-:S08]  /*fc00*/  IMAD.WIDE.U32.X R2, R15, UR9, R2, P0 ;  /* 0x000000090f027c25 */ /* 0x000fd000080e0402 */
.L_x_313:
[--C-:B------:R-:W-:Y:S01]  /*fc10*/  SHF.R.U64 R6, R2, UR10, R3.reuse ;  /* 0x0000000a02067c19 */ /* 0x100fe20008001203 */
[----:B------:R-:W-:Y:S01]  /*fc20*/  ULDC.64 UR8, c[0x0][0x620] ;  /* 0x0001880000087ab9 */ /* 0x000fe20000000a00 */
[----:B------:R-:W-:Y:S01]  /*fc30*/  SHF.R.U32.HI R2, RZ, UR10, R3 ;  /* 0x0000000aff027c19 */ /* 0x000fe20008011603 */
[----:B------:R-:W-:Y:S01]  /*fc40*/  IMAD.MOV.U32 R3, RZ, RZ, R17 ;  /* 0x000000ffff037224 */ /* 0x000fe200078e0011 */
[----:B------:R-:W-:Y:S01]  /*fc50*/  IADD3 R5, P0, RZ, -R6, RZ ;  /* 0x80000006ff057210 */ /* 0x000fe20007f1e0ff */
[----:B------:R-:W-:Y:S01]  /*fc60*/  ULDC UR7, c[0x0][0x150] ;  /* 0x0000540000077ab9 */ /* 0x000fe20000000800 */
[----:B0-----:R-:W-:Y:S01]  /*fc70*/  I2FP.F32.U32 R7, R13 ;  /* 0x0000000d00077245 */ /* 0x001fe20000201000 */
[----:B------:R-:W0:Y:S01]  /*fc80*/  LDC R18, c[0x0][0x144] ;  /* 0x00005100ff127b82 */ /* 0x000e220000000800 */
[----:B------:R-:W-:Y:S01]  /*fc90*/  ULDC.64 UR10, c[0x0][0x640] ;  /* 0x00019000000a7ab9 */ /* 0x000fe20000000a00 */
[----:B------:R-:W-:Y:S01]  /*fca0*/  IMAD.X R2, RZ, RZ, ~R2, P0 ;  /* 0x000000ffff027224 */ /* 0x000fe200000e0e02 */
[----:B------:R-:W-:-:S03]  /*fcb0*/  ISETP.NE.U32.AND P0, PT, RZ, UR10, PT ;  /* 0x0000000aff007c0c */ /* 0x000fc6000bf05070 */
[----:B------:R-:W-:Y:S01]  /*fcc0*/  IMAD R4, R2, UR8, RZ ;  /* 0x0000000802047c24 */ /* 0x000fe2000f8e02ff */
[----:B------:R-:W-:Y:S01]  /*fcd0*/  ISETP.NE.AND.EX P0, PT, RZ, UR11, PT, P0 ;  /* 0x0000000bff007c0c */ /* 0x000fe2000bf05300 */
[----:B------:R-:W-:Y:S01]  /*fce0*/  IMAD.MOV.U32 R2, RZ, RZ, R14 ;  /* 0x000000ffff027224 */ /* 0x000fe200078e000e */
[----:B------:R-:W2:Y:S03]  /*fcf0*/  LDC R16, c[0x0][0x148] ;  /* 0x00005200ff107b82 */ /* 0x000ea60000000800 */
[----:B------:R-:W-:Y:S01]  /*fd00*/  IMAD.WIDE.U32 R2, R5, UR8, R2 ;  /* 0x0000000805027c25 */ /* 0x000fe2000f8e0002 */
[----:B------:R-:W-:-:S03]  /*fd10*/  ULDC UR8, c[0x0][0x154] ;  /* 0x0000550000087ab9 */ /* 0x000fc60000000800 */
[----:B------:R-:W-:Y:S02]  /*fd20*/  IMAD R5, R5, UR9, R4 ;  /* 0x0000000905057c24 */ /* 0x000fe4000f8e0204 */
[----:B------:R-:W-:Y:S01]  /*fd30*/  FMUL R4, R7, UR7 ;  /* 0x0000000707047c20 */ /* 0x000fe20008400000 */
[----:B------:R-:W-:Y:S01]  /*fd40*/  ULDC UR7, c[0x0][0x618] ;  /* 0x0001860000077ab9 */ /* 0x000fe20000000800 */
[----:B------:R-:W-:Y:S01]  /*fd50*/  ULDC UR9, c[0x0][0x608] ;  /* 0x0001820000097ab9 */ /* 0x000fe20000000800 */
[----:B------:R-:W-:-:S03]  /*fd60*/  IMAD.IADD R3, R3, 0x1, R5 ;  /* 0x0000000103037824 */ /* 0x000fc600078e0205 */
[----:B------:R-:W3:Y:S02]  /*fd70*/  F2I.U32.TRUNC.NTZ R4, R4 ;  /* 0x0000000400047305 */ /* 0x000ee4000020f000 */
[----:B------:R-:W-:Y:S02]  /*fd80*/  SHF.R.U64 R7, R2, UR7, R3 ;  /* 0x0000000702077c19 */ /* 0x000fe40008001203 */
[----:B-1----:R-:W-:-:S05]  /*fd90*/  I2FP.F32.U32 R2, R11 ;  /* 0x0000000b00027245 */ /* 0x002fca0000201000 */
[----:B------:R-:W-:Y:S01]  /*fda0*/  FMUL R5, R2, UR8 ;  /* 0x0000000802057c20 */ /* 0x000fe20008400000 */
[----:B------:R-:W-:Y:S01]  /*fdb0*/  SHF.R.U32.HI R2, RZ, UR7, R3 ;  /* 0x00000007ff027c19 */ /* 0x000fe20008011603 */
[----:B------:R-:W-:Y:S02]  /*fdc0*/  ULDC UR7, c[0x0][0x658] ;  /* 0x0001960000077ab9 */ /* 0x000fe40000000800 */
[----:B------:R1:W4:Y:S01]  /*fdd0*/  F2I.U32.TRUNC.NTZ R19, R5 ;  /* 0x0000000500137305 */ /* 0x000322000020f000 */
[----:B------:R-:W-:Y:S01]  /*fde0*/  SHF.R.U64 R15, R7, UR9, R2 ;  /* 0x00000009070f7c19 */ /* 0x000fe20008001202 */
[----:B---3--:R-:W-:Y:S01]  /*fdf0*/  IMAD.MOV R4, RZ, RZ, -R4 ;  /* 0x000000ffff047224 */ /* 0x008fe200078e0a04 */
[----:B------:R-:W-:-:S03]  /*fe00*/  SHF.R.U32.HI R2, RZ, UR9, R2 ;  /* 0x00000009ff027c19 */ /* 0x000fc60008011602 */
[----:B0-----:R-:W-:Y:S01]  /*fe10*/  IMAD R13, R18, R4, R13 ;  /* 0x00000004120d7224 */ /* 0x001fe200078e020d */
[--C-:B------:R-:W-:Y:S02]  /*fe20*/  SHF.R.U64 R14, R15, UR7, R2.reuse ;  /* 0x000000070f0e7c19 */ /* 0x100fe40008001202 */
[----:B------:R-:W-:-:S03]  /*fe30*/  SHF.R.U32.HI R17, RZ, UR7, R2 ;  /* 0x00000007ff117c19 */ /* 0x000fc60008011602 */
[----:B------:R-:W-:Y:S02]  /*fe40*/  IMAD.MOV.U32 R2, RZ, RZ, R14 ;  /* 0x000000ffff027224 */ /* 0x000fe400078e000e */
[----:B------:R-:W-:Y:S01]  /*fe50*/  IMAD.MOV.U32 R3, RZ, RZ, R17 ;  /* 0x000000ffff037224 */ /* 0x000fe200078e0011 */
[----:B-12-4-:R-:W-:Y:S06]  /*fe60*/  @!P0 BRA `(.L_x_314) ;  /* 0x0000000000288947 */ /* 0x016fec0003800000 */
[----:B------:R-:W-:Y:S02]  /*fe70*/  ULDC UR7, c[0x0][0x64c] ;  /* 0x0001930000077ab9 */ /* 0x000fe40000000800 */
[----:B------:R-:W-:-:S05]  /*fe80*/  IADD3 R3, P0, R14, UR7, RZ ;  /* 0x000000070e037c10 */ /* 0x000fca000ff1e0ff */
[----:B------:R-:W-:-:S04]  /*fe90*/  IMAD.X R17, RZ, RZ, R17, P0 ;  /* 0x000000ffff117224 */ /* 0x000fc800000e0611 */
[----:B------:R-:W-:-:S04]  /*fea0*/  IMAD.WIDE.U32 R4, R17, UR10, RZ ;  /* 0x0000000a11047c25 */ /* 0x000fc8000f8e00ff */
[----:B------:R-:W-:-:S04]  /*feb0*/  IMAD.WIDE.U32 R4, P0, R3, UR11, R4 ;  /* 0x0000000b03047c25 */ /* 0x000fc8000f800004 */
[----:B------:R-:W-:-:S04]  /*fec0*/  IMAD.WIDE.U32 R2, R3, UR10, RZ ;  /* 0x0000000a03027c25 */ /* 0x000fc8000f8e00ff */
[----:B------:R-:W-:Y:S01]  /*fed0*/  IMAD.MOV.U32 R2, RZ, RZ, R5 ;  /* 0x000000ffff027224 */ /* 0x000fe200078e0005 */
[----:B------:R-:W-:Y:S01]  /*fee0*/  IADD3 RZ, P1, R3, R4, RZ ;  /* 0x0000000403ff7210 */ /* 0x000fe20007f3e0ff */
[----:B------:R-:W-:-:S04]  /*fef0*/  IMAD.X R3, RZ, RZ, RZ, P0 ;  /* 0x000000ffff037224 */ /* 0x000fc800000e06ff */
[----:B------:R-:W-:-:S08]  /*ff00*/  IMAD.WIDE.U32.X R2, R17, UR11, R2, P1 ;  /* 0x0000000b11027c25 */ /* 0x000fd000088e0402 */
.L_x_314:
[----:B------:R-:W-:Y:S01]  /*ff10*/  ULDC UR7, c[0x0][0x648] ;  /* 0x0001920000077ab9 */ /* 0x000fe20000000800 */
[----:B------:R-:W-:Y:S01]  /*ff20*/  LOP3.LUT R15, R15, UR6, RZ, 0xc0, !PT ;  /* 0x000000060f0f7c12 */ /* 0x000fe2000f8ec0ff */
[----:B------:R-:W-:Y:S01]  /*ff30*/  IMAD.MOV R19, RZ, RZ, -R19 ;  /* 0x000000ffff137224 */ /* 0x000fe200078e0a13 */
[----:B------:R-:W-:Y:S01]  /*ff40*/  SHF.R.U64 R2, R2, UR7, R3 ;  /* 0x0000000702027c19 */ /* 0x000fe20008001203 */
[----:B------:R-:W-:Y:S01]  /*ff50*/  ULDC UR7, c[0x0][0x638] ;  /* 0x00018e0000077ab9 */ /* 0x000fe20000000800 */
[----:B------:R-:W-:Y:S01]  /*ff60*/  LOP3.LUT R7, R7, UR4, RZ, 0xc0, !PT ;  /* 0x0000000407077c12 */ /* 0x000fe2000f8ec0ff */
[----:B------:R-:W-:Y:S01]  /*ff70*/  @P2 IMAD R13, R16, R19, R11 ;  /* 0x00000013100d2224 */ /* 0x000fe200078e020b */
[----:B------:R-:W-:Y:S01]  /*ff80*/  ULDC UR8, c[0x0][0x610] ;  /* 0x0001840000087ab9 */ /* 0x000fe20000000800 */
[----:B------:R-:W-:Y:S02]  /*ff90*/  IMAD.MOV R3, RZ, RZ, -R2 ;  /* 0x000000ffff037224 */ /* 0x000fe400078e0a02 */
[----:B------:R-:W-:-:S02]  /*ffa0*/  IMAD R2, R2, UR5, R15 ;  /* 0x0000000502027c24 */ /* 0x000fc4000f8e020f */
[----:B------:R-:W-:Y:S01]  /*ffb0*/  IMAD R14, R3, UR7, R14 ;  /* 0x00000007030e7c24 */ /* 0x000fe2000f8e020e */
[----:B------:R-:W-:Y:S01]  /*ffc0*/  ULDC UR7, c[0x0][0x600] ;  /* 0x0001800000077ab9 */ /* 0x000fe20000000800 */
[----:B------:R-:W-:Y:S02]  /*ffd0*/  IMAD R13, R2, UR8, R13 ;  /* 0x00000008020d7c24 */ /* 0x000fe4000f8e020d */
[----:B------:R-:W-:Y:S02]  /*ffe0*/  IMAD R14, R14, UR7, R7 ;  /* 0x000000070e0e7c24 */ /* 0x000fe4000f8e0207 */
[----:B------:R-:W-:-:S03]  /*fff0*/  IMAD.MOV.U32 R2, RZ, RZ, 0x1 ;  /* 0x00000001ff027424 */ /* 0x000fc600078e00ff */
[----:B------:R-:W-:Y:S02]  /*10000*/  SEL R7, R14, R13, !P2 ;  /* 0x0000000d0e077207 */ /* 0x000fe40005000000 */
[----:B------:R-:W-:-:S07]  /*10010*/  SEL R5, R13, R14, !P2 ;  /* 0x0000000e0d057207 */ /* 0x000fce0005000000 */
.L_x_312:
[----:B------:R-:W-:Y:S05]  /*10020*/  BSYNC B1 ;  /* 0x0000000000017941 */ /* 0x000fea0003800000 */
.L_x_311:
[----:B------:R-:W-:-:S13]  /*10030*/  LOP3.LUT P0, RZ, R2, 0xff, RZ, 0xc0, !PT ;  /* 0x000000ff02ff7812 */ /* 0x000fda000780c0ff */
[----:B------:R-:W-:Y:S05]  /*10040*/  @P0 BRA `(.L_x_315) ;  /* 0xfffffff400240947 */ /* 0x000fea000383ffff */
[----:B------:R-:W-:Y:S05]  /*10050*/  BSYNC B0 ;  /* 0x0000000000007941 */ /* 0x000fea0003800000 */
.L_x_304:
[----:B------:R-:W-:-:S03]  /*10060*/  UMOV UR7, 0xffffffff ;  /* 0xffffffff00077882 */ /* 0x000fc60000000000 */
[----:B------:R-:W-:Y:S05]  /*10070*/  BRA.DIV UR7, `(.L_x_316) ;  /* 0x0000000607dc7947 */ /* 0x000fea000b800000 */
[----:B------:R-:W-:-:S13]  /*10080*/  ELECT P0, URZ, PT ;  /* 0x00000000003f782f */ /* 0x000fda0003800000 */
.L_x_335:
[----:B------:R-:W-:Y:S04]  /*10090*/  BSSY B0, `(.L_x_317) ;  /* 0x0000059000007945 */ /* 0x000fe80003800000 */
[----:B------:R-:W-:Y:S05]  /*100a0*/  @!P0 BRA `(.L_x_318) ;  /* 0x00000004005c8947 */ /* 0x000fea0003800000 */
[----:B------:R-:W-:-:S04]  /*100b0*/  ULOP3.LUT UR7, UR13, 0x2, URZ, 0xfc, !UPT ;  /* 0x000000020d077892 */ /* 0x000fc8000f8efc3f */
[----:B------:R-:W-:-:S06]  /*100c0*/  UISETP.NE.AND UP0, UPT, UR7, 0x3, UPT ;  /* 0x000000030700788c */ /* 0x000fcc000bf05270 */
[----:B------:R-:W-:-:S13]  /*100d0*/  PLOP3.LUT P0, PT, PT, PT, UP0, 0x80, 0x0 ;  /* 0x000000000000781c */ /* 0x000fda0003f0f008 */
[----:B------:R-:W-:Y:S05]  /*100e0*/  @!P0 BRA `(.L_x_319) ;  /* 0x0000000000048947 */ /* 0x000fea0003800000 */
[----:B------:R-:W-:Y:S01]  /*100f0*/  BPT.TRAP 0x1 ;  /* 0x000000040000795c */ /* 0x000fe20000300000 */
.L_x_319:
[----:B------:R-:W0:Y:S01]  /*10100*/  S2R R3, SR_CgaCtaId ;  /* 0x0000000000037919 */ /* 0x000e220000008800 */
[----:B------:R-:W-:Y:S02]  /*10110*/  MOV R0, 0x400 ;  /* 0x0000040000007802 */ /* 0x000fe40000000f00 */
[----:B------:R-:W-:Y:S02]  /*10120*/  SHF.L.U32 R2, R9, 0x1f, RZ ;  /* 0x0000001f09027819 */ /* 0x000fe400000006ff */
[----:B0-----:R-:W-:-:S05]  /*10130*/  LEA R3, R3, R0, 0x18 ;  /* 0x0000000003037211 */ /* 0x001fca00078ec0ff */
[----:B------:R-:W-:-:S04]  /*10140*/  VIADD R3, R3, 0x48 ;  /* 0x0000004803037836 */ /* 0x000fc80000000000 */
[C---:B------:R-:W-:Y:S02]  /*10150*/  IMAD R5, R10.reuse, 0x8, R3 ;  /* 0x000000080a057824 */ /* 0x040fe400078e0203 */
[----:B------:R-:W-:Y:S02]  /*10160*/  VIADD R10, R10, 0x1 ;  /* 0x000000010a0a7836 */ /* 0x000fe40000000000 */
[----:B------:R-:W0:Y:S03]  /*10170*/  SYNCS.PHASECHK.TRANS64.TRYWAIT P0, [R5+URZ], R2 ;  /* 0x00000002050075a7 */ /* 0x000e26000800017f */
[----:B------:R-:W-:-:S04]  /*10180*/  ISETP.NE.AND P1, PT, R10, 0x9, PT ;  /* 0x000000090a00780c */ /* 0x000fc80003f25270 */
[----:B------:R-:W-:Y:S02]  /*10190*/  SEL R0, RZ, 0x1, P1 ;  /* 0x00000001ff007807 */ /* 0x000fe40000800000 */
[----:B------:R-:W-:Y:S02]  /*101a0*/  SEL R10, R10, RZ, P1 ;  /* 0x000000ff0a0a7207 */ /* 0x000fe40000800000 */
[----:B------:R-:W-:-:S03]  /*101b0*/  LOP3.LUT R9, R9, R0, RZ, 0x3c, !PT ;  /* 0x0000000009097212 */ /* 0x000fc600078e3cff */
[----:B------:R-:W-:Y:S01]  /*101c0*/  IMAD R7, R10, 0x8, R3 ;  /* 0x000000080a077824 */ /* 0x000fe200078e0203 */
[----:B------:R-:W-:Y:S01]  /*101d0*/  SHF.L.U32 R4, R9, 0x1f, RZ ;  /* 0x0000001f09047819 */ /* 0x000fe200000006ff */
[----:B0-----:R-:W-:Y:S06]  /*101e0*/  @!P0 BRA `(.L_x_320) ;  /* 0x0000000400a08947 */ /* 0x001fec0003800000 */
.L_x_336:
[----:B------:R-:W1:Y:S01]  /*101f0*/  SYNCS.PHASECHK.TRANS64.TRYWAIT P0, [R7+URZ], R4 ;  /* 0x00000004070075a7 */ /* 0x000e62000800017f */
[----:B------:R-:W-:-:S05]  /*10200*/  VIADD R0, R10, 0x1 ;  /* 0x000000010a007836 */ /* 0x000fca0000000000 */
[----:B------:R-:W-:-:S04]  /*10210*/  ISETP.NE.AND P1, PT, R0, 0x9, PT ;  /* 0x000000090000780c */ /* 0x000fc80003f25270 */
[----:B0-----:R-:W-:Y:S02]  /*10220*/  SEL R2, RZ, 0x1, P1 ;  /* 0x00000001ff027807 */ /* 0x001fe40000800000 */
[----:B------:R-:W-:Y:S02]  /*10230*/  SEL R0, R0, RZ, P1 ;  /* 0x000000ff00007207 */ /* 0x000fe40000800000 */
[----:B------:R-:W-:-:S03]  /*10240*/  LOP3.LUT R9, R9, R2, RZ, 0x3c, !PT ;  /* 0x0000000209097212 */ /* 0x000fc600078e3cff */
[----:B------:R-:W-:Y:S01]  /*10250*/  IMAD R6, R0, 0x8, R3 ;  /* 0x0000000800067824 */ /* 0x000fe200078e0203 */
[----:B------:R-:W-:Y:S01]  /*10260*/  SHF.L.U32 R5, R9, 0x1f, RZ ;  /* 0x0000001f09057819 */ /* 0x000fe200000006ff */
[----:B-1----:R-:W-:Y:S06]  /*10270*/  @!P0 BRA `(.L_x_321) ;  /* 0x0000000400908947 */ /* 0x002fec0003800000 */
.L_x_337:
[----:B------:R-:W1:Y:S01]  /*10280*/  SYNCS.PHASECHK.TRANS64.TRYWAIT P0, [R6+URZ], R5 ;  /* 0x00000005060075a7 */ /* 0x000e62000800017f */
[----:B------:R-:W-:-:S05]  /*10290*/  VIADD R0, R0, 0x1 ;  /* 0x0000000100007836 */ /* 0x000fca0000000000 */
[----:B------:R-:W-:-:S04]  /*102a0*/  ISETP.NE.AND P1, PT, R0, 0x9, PT ;  /* 0x000000090000780c */ /* 0x000fc80003f25270 */
[----:B------:R-:W-:Y:S02]  /*102b0*/  SEL R2, RZ, 0x1, P1 ;  /* 0x00000001ff027807 */ /* 0x000fe40000800000 */
[----:B------:R-:W-:Y:S02]  /*102c0*/  SEL R0, R0, RZ, P1 ;  /* 0x000000ff00007207 */ /* 0x000fe40000800000 */
[----:B------:R-:W-:-:S03]  /*102d0*/  LOP3.LUT R9, R9, R2, RZ, 0x3c, !PT ;  /* 0x0000000209097212 */ /* 0x000fc600078e3cff */
[----:B0-----:R-:W-:Y:S01]  /*102e0*/  IMAD R7, R0, 0x8, R3 ;  /* 0x0000000800077824 */ /* 0x001fe200078e0203 */
[----:B------:R-:W-:Y:S01]  /*102f0*/  SHF.L.U32 R4, R9, 0x1f, RZ ;  /* 0x0000001f09047819 */ /* 0x000fe200000006ff */
[----:B-1----:R-:W-:Y:S06]  /*10300*/  @!P0 BRA `(.L_x_322) ;  /* 0x0000000400808947 */ /* 0x002fec0003800000 */
.L_x_338:
        /* <DEDUP_REMOVED lines=9> */
.L_x_339:
        /* <DEDUP_REMOVED lines=9> */
.L_x_340:
        /* <DEDUP_REMOVED lines=9> */
.L_x_341:
        /* <DEDUP_REMOVED lines=9> */
.L_x_342:
[----:B------:R-:W1:Y:S01]  /*10550*/  SYNCS.PHASECHK.TRANS64.TRYWAIT P0, [R7+URZ], R4 ;  /* 0x00000004070075a7 */ /* 0x000e62000800017f */
[----:B------:R-:W-:-:S05]  /*10560*/  VIADD R0, R0, 0x1 ;  /* 0x0000000100007836 */ /* 0x000fca0000000000 */
[----:B------:R-:W-:-:S04]  /*10570*/  ISETP.NE.AND P1, PT, R0, 0x9, PT ;  /* 0x000000090000780c */ /* 0x000fc80003f25270 */
[----:B------:R-:W-:Y:S02]  /*10580*/  SEL R2, RZ, 0x1, P1 ;  /* 0x00000001ff027807 */ /* 0x000fe40000800000 */
[----:B------:R-:W-:Y:S02]  /*10590*/  SEL R0, R0, RZ, P1 ;  /* 0x000000ff00007207 */ /* 0x000fe40000800000 */
[----:B------:R-:W-:Y:S01]  /*105a0*/  LOP3.LUT R2, R9, R2, RZ, 0x3c, !PT ;  /* 0x0000000209027212 */ /* 0x000fe200078e3cff */
[----:B-1----:R-:W-:Y:S06]  /*105b0*/  @!P0 BRA `(.L_x_327) ;  /* 0x0000000400388947 */ /* 0x002fec0003800000 */
.L_x_343:
[----:B------:R-:W-:Y:S01]  /*105c0*/  IMAD R3, R0, 0x8, R3 ;  /* 0x0000000800037824 */ /* 0x000fe200078e0203 */
[----:B------:R-:W-:-:S07]  /*105d0*/  SHF.L.U32 R0, R2, 0x1f, RZ ;  /* 0x0000001f02007819 */ /* 0x000fce00000006ff */
.L_x_328:
[----:B--2---:R2:W3:Y:S02]  /*105e0*/  SYNCS.PHASECHK.TRANS64.TRYWAIT P0, [R3+URZ], R0 ;  /* 0x00000000030075a7 */ /* 0x0044e4000800017f */
[----:B---3--:R-:W-:Y:S05]  /*105f0*/  @!P0 NANOSLEEP.SYNCS 0x989680 ;  /* 0x009896800000895d */ /* 0x008fea0003900000 */
[----:B------:R-:W3:Y:S02]  /*10600*/  @!P0 SYNCS.PHASECHK.TRANS64 P0, [R3+URZ], R0 ;  /* 0x00000000030085a7 */ /* 0x000ee4000800007f */
[----:B---3--:R-:W-:Y:S05]  /*10610*/  @!P0 BRA `(.L_x_328) ;  /* 0xfffffffc00f08947 */ /* 0x008fea000383ffff */
.L_x_318:
[----:B------:R-:W-:Y:S05]  /*10620*/  BSYNC B0 ;  /* 0x0000000000007941 */ /* 0x000fea0003800000 */
.L_x_317:
[----:B------:R-:W-:Y:S05]  /*10630*/  EXIT ;  /* 0x000000000000794d */ /* 0x000fea0003800000 */
.L_x_22:
[----:B-1----:R-:W-:-:S04]  /*10640*/  IMAD.U32 R3, RZ, RZ, UR6 ;  /* 0x00000006ff037e24 */ /* 0x002fc8000f8e00ff */
[----:B------:R1:W2:Y:S03]  /*10650*/  SYNCS.PHASECHK.TRANS64.TRYWAIT P0, [R3+URZ], R0 ;  /* 0x00000000030075a7 */ /* 0x0002a6000800017f */
[----:B--2---:R-:W-:Y:S05]  /*10660*/  @!P0 NANOSLEEP.SYNCS 0x989680 ;  /* 0x009896800000895d */ /* 0x004fea0003900000 */
[----:B------:R-:W2:Y:S02]  /*10670*/  @!P0 SYNCS.PHASECHK.TRANS64 P0, [R3+URZ], R0 ;  /* 0x00000000030085a7 */ /* 0x000ea4000800007f */
[----:B--2---:R-:W-:Y:S05]  /*10680*/  @!P0 BRA `(.L_x_22) ;  /* 0xfffffffc00ec8947 */ /* 0x004fea000383ffff */
[----:B------:R-:W-:Y:S05]  /*10690*/  BRA `(.L_x_21) ;  /* 0xffffff1800187947 */ /* 0x000fea000383ffff */
.L_x_28:
[----:B-----5:R1:W-:Y:S02]  /*106a0*/  STL [R1+0x90], R0 ;  /* 0x0000900001007387 */ /* 0x0203e40000100800 */
[----:B-1----:R-:W-:-:S04]  /*106b0*/  IMAD.U32 R0, RZ, RZ, UR9 ;  /* 0x00000009ff007e24 */ /* 0x002fc8000f8e00ff */
[----:B------:R1:W3:Y:S03]  /*106c0*/  SYNCS.PHASECHK.TRANS64.TRYWAIT P0, [R0+URZ], R229 ;  /* 0x000000e5000075a7 */ /* 0x0002e6000800017f */
[----:B---3--:R-:W-:Y:S05]  /*106d0*/  @!P0 NANOSLEEP.SYNCS 0x989680 ;  /* 0x009896800000895d */ /* 0x008fea0003900000 */
[----:B------:R1:W3:Y:S02]  /*106e0*/  @!P0 SYNCS.PHASECHK.TRANS64 P0, [R0+URZ], R229 ;  /* 0x000000e5000085a7 */ /* 0x0002e4000800007f */
[----:B-1----:R1:W5:Y:S02]  /*106f0*/  LDL.LU R0, [R1+0x90] ;  /* 0x0000900001007983 */ /* 0x0023640000300800 */
[----:B-1-3--:R-:W-:Y:S05]  /*10700*/  @!P0 BRA `(.L_x_28) ;  /* 0xfffffffc00e48947 */ /* 0x00afea000383ffff */
[----:B------:R-:W-:Y:S05]  /*10710*/  BRA `(.L_x_27) ;  /* 0xffffff28008c7947 */ /* 0x000fea000383ffff */
.L_x_305:
[----:B------:R-:W-:Y:S01]  /*10720*/  BSSY B1, `(.L_x_329) ;  /* 0x0000006000017945 */ /* 0x000fe20003800000 */
[----:B------:R-:W-:-:S07]  /*10730*/  IMAD.MOV.U32 R2, RZ, RZ, -0x1 ;  /* 0xffffffffff027424 */ /* 0x000fce00078e00ff */
[----:B------:R-:W-:Y:S05]  /*10740*/  WARPSYNC.COLLECTIVE R2, `(.L_x_330) ;  /* 0x00000000020c7348 */ /* 0x000fea0003c00000 */
[----:B------:R-:W-:Y:S02]  /*10750*/  ELECT P0, UR62, PT ;  /* 0x00000000003e782f */ /* 0x000fe40003800000 */
[----:B------:R-:W-:Y:S01]  /*10760*/  MOV R2, UR62 ;  /* 0x0000003e00027c02 */ /* 0x000fe20008000f00 */
[----:B------:R-:W-:Y:S10]  /*10770*/  ENDCOLLECTIVE ;  /* 0x000000000000791b */ /* 0x000ff40003800000 */
.L_x_330:
[----:B------:R-:W-:Y:S05]  /*10780*/  BSYNC B1 ;  /* 0x0000000000017941 */ /* 0x000fea0003800000 */
.L_x_329:
[----:B------:R-:W-:Y:S05]  /*10790*/  BRA `(.L_x_331) ;  /* 0xffffffec005c7947 */ /* 0x000fea000383ffff */
.L_x_308:
[----:B0-----:R0:W2:Y:S02]  /*107a0*/  SYNCS.PHASECHK.TRANS64.TRYWAIT P0, [R13+URZ+0x48], R4 ;  /* 0x000048040d0075a7 */ /* 0x0010a4000800017f */
[----:B--2---:R-:W-:Y:S05]  /*107b0*/  @!P0 NANOSLEEP.SYNCS 0x989680 ;  /* 0x009896800000895d */ /* 0x004fea0003900000 */
[----:B------:R-:W2:Y:S02]  /*107c0*/  @!P0 SYNCS.PHASECHK.TRANS64 P0, [R13+URZ+0x48], R4 ;  /* 0x000048040d0085a7 */ /* 0x000ea4000800007f */
[----:B--2---:R-:W-:Y:S05]  /*107d0*/  @!P0 BRA `(.L_x_308) ;  /* 0xfffffffc00f08947 */ /* 0x004fea000383ffff */
[----:B------:R-:W-:Y:S05]  /*107e0*/  BRA `(.L_x_332) ;  /* 0xffffffec00987947 */ /* 0x000fea000383ffff */
.L_x_316:
[----:B------:R-:W-:Y:S01]  /*107f0*/  BSSY B0, `(.L_x_333) ;  /* 0x0000006000007945 */ /* 0x000fe20003800000 */
[----:B------:R-:W-:-:S07]  /*10800*/  IMAD.MOV.U32 R2, RZ, RZ, -0x1 ;  /* 0xffffffffff027424 */ /* 0x000fce00078e00ff */
[----:B------:R-:W-:Y:S05]  /*10810*/  WARPSYNC.COLLECTIVE R2, `(.L_x_334) ;  /* 0x00000000020c7348 */ /* 0x000fea0003c00000 */
[----:B------:R-:W-:Y:S02]  /*10820*/  ELECT P0, UR62, PT ;  /* 0x00000000003e782f */ /* 0x000fe40003800000 */
[----:B------:R-:W-:Y:S01]  /*10830*/  MOV R2, UR62 ;  /* 0x0000003e00027c02 */ /* 0x000fe20008000f00 */
[----:B------:R-:W-:Y:S10]  /*10840*/  ENDCOLLECTIVE ;  /* 0x000000000000791b */ /* 0x000ff40003800000 */
.L_x_334:
[----:B------:R-:W-:Y:S05]  /*10850*/  BSYNC B0 ;  /* 0x0000000000007941 */ /* 0x000fea0003800000 */
.L_x_333:
[----:B------:R-:W-:Y:S05]  /*10860*/  BRA `(.L_x_335) ;  /* 0xfffffff800087947 */ /* 0x000fea000383ffff */
.L_x_320:
[----:B0-----:R0:W1:Y:S02]  /*10870*/  SYNCS.PHASECHK.TRANS64.TRYWAIT P0, [R5+URZ], R2 ;  /* 0x00000002050075a7 */ /* 0x001064000800017f */
[----:B-1----:R-:W-:Y:S05]  /*10880*/  @!P0 NANOSLEEP.SYNCS 0x989680 ;  /* 0x009896800000895d */ /* 0x002fea0003900000 */
[----:B------:R-:W1:Y:S02]  /*10890*/  @!P0 SYNCS.PHASECHK.TRANS64 P0, [R5+URZ], R2 ;  /* 0x00000002050085a7 */ /* 0x000e64000800007f */
[----:B-1----:R-:W-:Y:S05]  /*108a0*/  @!P0 BRA `(.L_x_320) ;  /* 0xfffffffc00f08947 */ /* 0x002fea000383ffff */
[----:B------:R-:W-:Y:S05]  /*108b0*/  BRA `(.L_x_336) ;  /* 0xfffffff8004c7947 */ /* 0x000fea000383ffff */
.L_x_321:
[----:B0-----:R0:W1:Y:S02]  /*108c0*/  SYNCS.PHASECHK.TRANS64.TRYWAIT P0, [R7+URZ], R4 ;  /* 0x00000004070075a7 */ /* 0x001064000800017f */
[----:B-1----:R-:W-:Y:S05]  /*108d0*/  @!P0 NANOSLEEP.SYNCS 0x989680 ;  /* 0x009896800000895d */ /* 0x002fea0003900000 */
[----:B------:R-:W1:Y:S02]  /*108e0*/  @!P0 SYNCS.PHASECHK.TRANS64 P0, [R7+URZ], R4 ;  /* 0x00000004070085a7 */ /* 0x000e64000800007f */
[----:B-1----:R-:W-:Y:S05]  /*108f0*/  @!P0 BRA `(.L_x_321) ;  /* 0xfffffffc00f08947 */ /* 0x002fea000383ffff */
[----:B------:R-:W-:Y:S05]  /*10900*/  BRA `(.L_x_337) ;  /* 0xfffffff8005c7947 */ /* 0x000fea000383ffff */
.L_x_322:
[----:B0-----:R0:W1:Y:S02]  /*10910*/  SYNCS.PHASECHK.TRANS64.TRYWAIT P0, [R6+URZ], R5 ;  /* 0x00000005060075a7 */ /* 0x001064000800017f */
[----:B-1----:R-:W-:Y:S05]  /*10920*/  @!P0 NANOSLEEP.SYNCS 0x989680 ;  /* 0x009896800000895d */ /* 0x002fea0003900000 */
[----:B------:R-:W1:Y:S02]  /*10930*/  @!P0 SYNCS.PHASECHK.TRANS64 P0, [R6+URZ], R5 ;  /* 0x00000005060085a7 */ /* 0x000e64000800007f */
[----:B-1----:R-:W-:Y:S05]  /*10940*/  @!P0 BRA `(.L_x_322) ;  /* 0xfffffffc00f08947 */ /* 0x002fea000383ffff */
[----:B------:R-:W-:Y:S05]  /*10950*/  BRA `(.L_x_338) ;  /* 0xfffffff8006c7947 */ /* 0x000fea000383ffff */
.L_x_323:
[----:B0-----:R0:W1:Y:S02]  /*10960*/  SYNCS.PHASECHK.TRANS64.TRYWAIT P0, [R7+URZ], R4 ;  /* 0x00000004070075a7 */ /* 0x001064000800017f */
[----:B-1----:R-:W-:Y:S05]  /*10970*/  @!P0 NANOSLEEP.SYNCS 0x989680 ;  /* 0x009896800000895d */ /* 0x002fea0003900000 */
[----:B------:R-:W1:Y:S02]  /*10980*/  @!P0 SYNCS.PHASECHK.TRANS64 P0, [R7+URZ], R4 ;  /* 0x00000004070085a7 */ /* 0x000e64000800007f */
[----:B-1----:R-:W-:Y:S05]  /*10990*/  @!P0 BRA `(.L_x_323) ;  /* 0xfffffffc00f08947 */ /* 0x002fea000383ffff */
[----:B------:R-:W-:Y:S05]  /*109a0*/  BRA `(.L_x_339) ;  /* 0xfffffff8007c7947 */ /* 0x000fea000383ffff */
.L_x_324:
[----:B0-----:R0:W1:Y:S02]  /*109b0*/  SYNCS.PHASECHK.TRANS64.TRYWAIT P0, [R6+URZ], R5 ;  /* 0x00000005060075a7 */ /* 0x001064000800017f */
[----:B-1----:R-:W-:Y:S05]  /*109c0*/  @!P0 NANOSLEEP.SYNCS 0x989680 ;  /* 0x009896800000895d */ /* 0x002fea0003900000 */
[----:B------:R-:W1:Y:S02]  /*109d0*/  @!P0 SYNCS.PHASECHK.TRANS64 P0, [R6+URZ], R5 ;  /* 0x00000005060085a7 */ /* 0x000e64000800007f */
[----:B-1----:R-:W-:Y:S05]  /*109e0*/  @!P0 BRA `(.L_x_324) ;  /* 0xfffffffc00f08947 */ /* 0x002fea000383ffff */
[----:B------:R-:W-:Y:S05]  /*109f0*/  BRA `(.L_x_340) ;  /* 0xfffffff8008c7947 */ /* 0x000fea000383ffff */
.L_x_325:
[----:B0-----:R0:W1:Y:S02]  /*10a00*/  SYNCS.PHASECHK.TRANS64.TRYWAIT P0, [R7+URZ], R4 ;  /* 0x00000004070075a7 */ /* 0x001064000800017f */
[----:B-1----:R-:W-:Y:S05]  /*10a10*/  @!P0 NANOSLEEP.SYNCS 0x989680 ;  /* 0x009896800000895d */ /* 0x002fea0003900000 */
[----:B------:R-:W1:Y:S02]  /*10a20*/  @!P0 SYNCS.PHASECHK.TRANS64 P0, [R7+URZ], R4 ;  /* 0x00000004070085a7 */ /* 0x000e64000800007f */
[----:B-1----:R-:W-:Y:S05]  /*10a30*/  @!P0 BRA `(.L_x_325) ;  /* 0xfffffffc00f08947 */ /* 0x002fea000383ffff */
[----:B------:R-:W-:Y:S05]  /*10a40*/  BRA `(.L_x_341) ;  /* 0xfffffff8009c7947 */ /* 0x000fea000383ffff */
.L_x_326:
[----:B0-----:R0:W1:Y:S02]  /*10a50*/  SYNCS.PHASECHK.TRANS64.TRYWAIT P0, [R6+URZ], R5 ;  /* 0x00000005060075a7 */ /* 0x001064000800017f */
[----:B-1----:R-:W-:Y:S05]  /*10a60*/  @!P0 NANOSLEEP.SYNCS 0x989680 ;  /* 0x009896800000895d */ /* 0x002fea0003900000 */
[----:B------:R-:W1:Y:S02]  /*10a70*/  @!P0 SYNCS.PHASECHK.TRANS64 P0, [R6+URZ], R5 ;  /* 0x00000005060085a7 */ /* 0x000e64000800007f */
[----:B-1----:R-:W-:Y:S05]  /*10a80*/  @!P0 BRA `(.L_x_326) ;  /* 0xfffffffc00f08947 */ /* 0x002fea000383ffff */
[----:B------:R-:W-:Y:S05]  /*10a90*/  BRA `(.L_x_342) ;  /* 0xfffffff800ac7947 */ /* 0x000fea000383ffff */
.L_x_327:
[----:B-1----:R1:W2:Y:S02]  /*10aa0*/  SYNCS.PHASECHK.TRANS64.TRYWAIT P0, [R7+URZ], R4 ;  /* 0x00000004070075a7 */ /* 0x0022a4000800017f */
[----:B--2---:R-:W-:Y:S05]  /*10ab0*/  @!P0 NANOSLEEP.SYNCS 0x989680 ;  /* 0x009896800000895d */ /* 0x004fea0003900000 */
[----:B------:R-:W2:Y:S02]  /*10ac0*/  @!P0 SYNCS.PHASECHK.TRANS64 P0, [R7+URZ], R4 ;  /* 0x00000004070085a7 */ /* 0x000ea4000800007f */
[----:B--2---:R-:W-:Y:S05]  /*10ad0*/  @!P0 BRA `(.L_x_327) ;  /* 0xfffffffc00f08947 */ /* 0x004fea000383ffff */
[----:B------:R-:W-:Y:S05]  /*10ae0*/  BRA `(.L_x_343) ;  /* 0xfffffff800b47947 */ /* 0x000fea000383ffff */
.L_x_344:
[----:B------:R-:W-:-:S00]  /*10af0*/  BRA `(.L_x_344) ;  /* 0xfffffffc00fc7947 */ /* 0x000fc0000383ffff */
[----:B------:R-:W-:-:S00]  /*10b00*/  NOP ;  /* 0x0000000000007918 */ /* 0x000fc00000000000 */
[----:B------:R-:W-:-:S00]  /*10b10*/  NOP ;  /* 0x0000000000007918 */ /* 0x000fc00000000000 */
[----:B------:R-:W-:-:S00]  /*10b20*/  NOP ;  /* 0x0000000000007918 */ /* 0x000fc00000000000 */
[----:B------:R-:W-:-:S00]  /*10b30*/  NOP ;  /* 0x0000000000007918 */ /* 0x000fc00000000000 */
[----:B------:R-:W-:-:S00]  /*10b40*/  NOP ;  /* 0x0000000000007918 */ /* 0x000fc00000000000 */
[----:B------:R-:W-:-:S00]  /*10b50*/  NOP ;  /* 0x0000000000007918 */ /* 0x000fc00000000000 */
[----:B------:R-:W-:-:S00]  /*10b60*/  NOP ;  /* 0x0000000000007918 */ /* 0x000fc00000000000 */
[----:B------:R-:W-:-:S00]  /*10b70*/  NOP ;  /* 0x0000000000007918 */ /* 0x000fc00000000000 */
.L_x_345:


//--------------------- .nv.shared._ZN7cutlass13device_kernelINS_4gemm6kernel13GemmUniversalIN4cute5tupleIJiiiiEEENS1_10collective13CollectiveMmaINS1_37MainloopSm90TmaGmmaWarpSpecializedFP8ILi9ENS5_IJNS4_1CILi2EEENSA_ILi1EEESC_EEENS1_35KernelTmaWarpSpecializedCooperativeEEENS5_IJNSA_ILi128EEENSA_ILi256EEENSA_ILi64EEEEEENS_12float_e5m2_tENS5_IJlSC_lEEESK_SL_NS4_8TiledMMAINS4_8MMA_AtomIJNS4_4SM904GMMA31MMA_64x256x32_F32E5M2E5M2_SS_TNILNSP_7ScaleInE1ELSR_1EEEEEENS4_6LayoutISD_NS5_IJSC_NSA_ILi0EEESV_EEEEENS5_IJNS4_10UnderscoreESY_SY_EEEEENS4_13SM90_TMA_LOADENS4_14ComposedLayoutINS4_7SwizzleILi2ELi4ELi3EEENS4_18smem_ptr_flag_bitsILi8EEENSU_INS5_IJNSA_ILi8EEESI_EEENS5_IJSI_SC_EEEEEEEvNS4_8identityENS4_23SM90_TMA_LOAD_MULTICASTES1B_vS1C_EENS_8epilogue10collective6detail29Sm90TmaWarpSpecializedAdapterINS1G_15DefaultEpilogueISK_SL_SL_NS1F_6thread17LinearCombinationISK_Li1EffLNS1K_9ScaleType4KindE0ELNS_15FloatRoundStyleE2ESK_EENS1_15EpilogueDefaultEEEEEvvEEEEvNT_6ParamsE --------------------------
	.section	.nv.shared._ZN7cutlass13device_kernelINS_4gemm6kernel13GemmUniversalIN4cute5tupleIJiiiiEEENS1_10collective13CollectiveMmaINS1_37MainloopSm90TmaGmmaWarpSpecializedFP8ILi9ENS5_IJNS4_1CILi2EEENSA_ILi1EEESC_EEENS1_35KernelTmaWarpSpecializedCooperativeEEENS5_IJNSA_ILi128EEENSA_ILi256EEENSA_ILi64EEEEEENS_12float_e5m2_tENS5_IJlSC_lEEESK_SL_NS4_8TiledMMAINS4_8MMA_AtomIJNS4_4SM904GMMA31MMA_64x256x32_F32E5M2E5M2_SS_TNILNSP_7ScaleInE1ELSR_1EEEEEENS4_6LayoutISD_NS5_IJSC_NSA_ILi0EEESV_EEEEENS5_IJNS4_10UnderscoreESY_SY_EEEEENS4_13SM90_TMA_LOADENS4_14ComposedLayoutINS4_7SwizzleILi2ELi4ELi3EEENS4_18smem_ptr_flag_bitsILi8EEENSU_INS5_IJNSA_ILi8EEESI_EEENS5_IJSI_SC_EEEEEEEvNS4_8identityENS4_23SM90_TMA_LOAD_MULTICASTES1B_vS1C_EENS_8epilogue10collective6detail29Sm90TmaWarpSpecializedAdapterINS1G_15DefaultEpilogueISK_SL_SL_NS1F_6thread17LinearCombinationISK_Li1EffLNS1K_9ScaleType4KindE0ELNS_15FloatRoundStyleE2ESK_EENS1_15EpilogueDefaultEEEEEvvEEEEvNT_6ParamsE,"aw",@nobits
	.sectionflags	@""
	.align	16
	.zero		1024


//--------------------- .nv.shared.reserved.0     --------------------------
	.section	.nv.shared.reserved.0,"aw",@nobits
	.weak		__nv_reservedSMEM_offset_0_alias
	.size		__nv_reservedSMEM_offset_0_alias, 0, 0
	.other		__nv_reservedSMEM_offset_0_alias,@"STO_CUDA_RESERVED_SHARED STV_DEFAULT"
__nv_reservedSMEM_offset_0_alias:
	.zero		0


//--------------------- .nv.global                --------------------------
	.section	.nv.global,"aw",@nobits
.nv.global:
	.type		_ZN40_INTERNAL_d9243c6a_4_k_cu_2d0a58c9_247064cute1_E,@object
	.size		_ZN40_INTERNAL_d9243c6a_4_k_cu_2d0a58c9_247064cute1_E,(_ZN40_INTERNAL_d9243c6a_4_k_cu_2d0a58c9_247064cuda3std3__45__cpo6cbeginE - _ZN40_INTERNAL_d9243c6a_4_k_cu_2d0a58c9_247064cute1_E)
_ZN40_INTERNAL_d9243c6a_4_k_cu_2d0a58c9_247064cute1_E:
	.zero		1
	.type		_ZN40_INTERNAL_d9243c6a_4_k_cu_2d0a58c9_247064cuda3std3__45__cpo6cbeginE,@object
	.size		_ZN40_INTERNAL_d9243c6a_4_k_cu_2d0a58c9_247064cuda3std3__45__cpo6cbeginE,(_ZN40_INTERNAL_d9243c6a_4_k_cu_2d0a58c9_247064cuda3std3__48in_placeE - _ZN40_INTERNAL_d9243c6a_4_k_cu_2d0a58c9_247064cuda3std3__45__cpo6cbeginE)
_ZN40_INTERNAL_d9243c6a_4_k_cu_2d0a58c9_247064cuda3std3__45__cpo6cbeginE:
	.zero		1
	.type		_ZN40_INTERNAL_d9243c6a_4_k_cu_2d0a58c9_247064cuda3std3__48in_placeE,@object
	.size		_ZN40_INTERNAL_d9243c6a_4_k_cu_2d0a58c9_247064cuda3std3__48in_placeE,(_ZN40_INTERNAL_d9243c6a_4_k_cu_2d0a58c9_247064cuda3std6ranges3__45__cpo9iter_moveE - _ZN40_INTERNAL_d9243c6a_4_k_cu_2d0a58c9_247064cuda3std3__48in_placeE)
_ZN40_INTERNAL_d9243c6a_4_k_cu_2d0a58c9_247064cuda3std3__48in_placeE:
	.zero		1
	.type		_ZN40_INTERNAL_d9243c6a_4_k_cu_2d0a58c9_247064cuda3std6ranges3__45__cpo9iter_moveE,@object
	.size		_ZN40_INTERNAL_d9243c6a_4_k_cu_2d0a58c9_247064cuda3std6ranges3__45__cpo9iter_moveE,(_ZN40_INTERNAL_d9243c6a_4_k_cu_2d0a58c9_247064cuda3std3__45__cpo5beginE - _ZN40_INTERNAL_d9243c6a_4_k_cu_2d0a58c9_247064cuda3std6ranges3__45__cpo9iter_moveE)
_ZN40_INTERNAL_d9243c6a_4_k_cu_2d0a58c9_247064cuda3std6ranges3__45__cpo9iter_moveE:
	.zero		1
	.type		_ZN40_INTERNAL_d9243c6a_4_k_cu_2d0a58c9_247064cuda3std3__45__cpo5beginE,@object
	.size		_ZN40_INTERNAL_d9243c6a_4_k_cu_2d0a58c9_247064cuda3std3__45__cpo5beginE,(_ZN40_INTERNAL_d9243c6a_4_k_cu_2d0a58c9_247064cuda3std3__442_GLOBAL__N__d9243c6a_4_k_cu_2d0a58c9_247066ignoreE - _ZN40_INTERNAL_d9243c6a_4_k_cu_2d0a58c9_247064cuda3std3__45__cpo5beginE)
_ZN40_INTERNAL_d9243c6a_4_k_cu_2d0a58c9_247064cuda3std3__45__cpo5beginE:
	.zero		1
	.type		_ZN40_INTERNAL_d9243c6a_4_k_cu_2d0a58c9_247064cuda3std3__442_GLOBAL__N__d9243c6a_4_k_cu_2d0a58c9_247066ignoreE,@object
	.size		_ZN40_INTERNAL_d9243c6a_4_k_cu_2d0a58c9_247064cuda3std3__442_GLOBAL__N__d9243c6a_4_k_cu_2d0a58c9_247066ignoreE,(_ZN40_INTERNAL_d9243c6a_4_k_cu_2d0a58c9_247064cute7productE - _ZN40_INTERNAL_d9243c6a_4_k_cu_2d0a58c9_247064cuda3std3__442_GLOBAL__N__d9243c6a_4_k_cu_2d0a58c9_247066ignoreE)
_ZN40_INTERNAL_d9243c6a_4_k_cu_2d0a58c9_247064cuda3std3__442_GLOBAL__N__d9243c6a_4_k_cu_2d0a58c9_247066ignoreE:
	.zero		1
	.type		_ZN40_INTERNAL_d9243c6a_4_k_cu_2d0a58c9_247064cute7productE,@object
	.size		_ZN40_INTERNAL_d9243c6a_4_k_cu_2d0a58c9_247064cute7productE,(_ZN40_INTERNAL_d9243c6a_4_k_cu_2d0a58c9_247064cuda3std3__45__cpo3endE - _ZN40_INTERNAL_d9243c6a_4_k_cu_2d0a58c9_247064cute7productE)
_ZN40_INTERNAL_d9243c6a_4_k_cu_2d0a58c9_247064cute7productE:
	.zero		1
	.type		_ZN40_INTERNAL_d9243c6a_4_k_cu_2d0a58c9_247064cuda3std3__45__cpo3endE,@object
	.size		_ZN40_INTERNAL_d9243c6a_4_k_cu_2d0a58c9_247064cuda3std3__45__cpo3endE,(_ZN40_INTERNAL_d9243c6a_4_k_cu_2d0a58c9_247064cuda3std3__419piecewise_constructE - _ZN40_INTERNAL_d9243c6a_4_k_cu_2d0a58c9_247064cuda3std3__45__cpo3endE)
_ZN40_INTERNAL_d9243c6a_4_k_cu_2d0a58c9_247064cuda3std3__45__cpo3endE:
	.zero		1
	.type		_ZN40_INTERNAL_d9243c6a_4_k_cu_2d0a58c9_247064cuda3std3__419piecewise_constructE,@object
	.size		_ZN40_INTERNAL_d9243c6a_4_k_cu_2d0a58c9_247064cuda3std3__419piecewise_constructE,(_ZN40_INTERNAL_d9243c6a_4_k_cu_2d0a58c9_247064cuda3std3__45__cpo4cendE - _ZN40_INTERNAL_d9243c6a_4_k_cu_2d0a58c9_247064cuda3std3__419piecewise_constructE)
_ZN40_INTERNAL_d9243c6a_4_k_cu_2d0a58c9_247064cuda3std3__419piecewise_constructE:
	.zero		1
	.type		_ZN40_INTERNAL_d9243c6a_4_k_cu_2d0a58c9_247064cuda3std3__45__cpo4cendE,@object
	.size		_ZN40_INTERNAL_d9243c6a_4_k_cu_2d0a58c9_247064cuda3std3__45__cpo4cendE,(_ZN40_INTERNAL_d9243c6a_4_k_cu_2d0a58c9_247064cuda3std6ranges3__45__cpo4swapE - _ZN40_INTERNAL_d9243c6a_4_k_cu_2d0a58c9_247064cuda3std3__45__cpo4cendE)
_ZN40_INTERNAL_d9243c6a_4_k_cu_2d0a58c9_247064cuda3std3__45__cpo4cendE:
	.zero		1
	.type		_ZN40_INTERNAL_d9243c6a_4_k_cu_2d0a58c9_247064cuda3std6ranges3__45__cpo4swapE,@object
	.size		_ZN40_INTERNAL_d9243c6a_4_k_cu_2d0a58c9_247064cuda3std6ranges3__45__cpo4swapE,(.L_7 - _ZN40_INTERNAL_d9243c6a_4_k_cu_2d0a58c9_247064cuda3std6ranges3__45__cpo4swapE)
_ZN40_INTERNAL_d9243c6a_4_k_cu_2d0a58c9_247064cuda3std6ranges3__45__cpo4swapE:
	.zero		1
.L_7:


//--------------------- .nv.constant0._ZN7cutlass13device_kernelINS_4gemm6kernel13GemmUniversalIN4cute5tupleIJiiiiEEENS1_10collective13CollectiveMmaINS1_37MainloopSm90TmaGmmaWarpSpecializedFP8ILi9ENS5_IJNS4_1CILi2EEENSA_ILi1EEESC_EEENS1_35KernelTmaWarpSpecializedCooperativeEEENS5_IJNSA_ILi128EEENSA_ILi256EEENSA_ILi64EEEEEENS_12float_e5m2_tENS5_IJlSC_lEEESK_SL_NS4_8TiledMMAINS4_8MMA_AtomIJNS4_4SM904GMMA31MMA_64x256x32_F32E5M2E5M2_SS_TNILNSP_7ScaleInE1ELSR_1EEEEEENS4_6LayoutISD_NS5_IJSC_NSA_ILi0EEESV_EEEEENS5_IJNS4_10UnderscoreESY_SY_EEEEENS4_13SM90_TMA_LOADENS4_14ComposedLayoutINS4_7SwizzleILi2ELi4ELi3EEENS4_18smem_ptr_flag_bitsILi8EEENSU_INS5_IJNSA_ILi8EEESI_EEENS5_IJSI_SC_EEEEEEEvNS4_8identityENS4_23SM90_TMA_LOAD_MULTICASTES1B_vS1C_EENS_8epilogue10collective6detail29Sm90TmaWarpSpecializedAdapterINS1G_15DefaultEpilogueISK_SL_SL_NS1F_6thread17LinearCombinationISK_Li1EffLNS1K_9ScaleType4KindE0ELNS_15FloatRoundStyleE2ESK_EENS1_15EpilogueDefaultEEEEEvvEEEEvNT_6ParamsE --------------------------
	.section	.nv.constant0._ZN7cutlass13device_kernelINS_4gemm6kernel13GemmUniversalIN4cute5tupleIJiiiiEEENS1_10collective13CollectiveMmaINS1_37MainloopSm90TmaGmmaWarpSpecializedFP8ILi9ENS5_IJNS4_1CILi2EEENSA_ILi1EEESC_EEENS1_35KernelTmaWarpSpecializedCooperativeEEENS5_IJNSA_ILi128EEENSA_ILi256EEENSA_ILi64EEEEEENS_12float_e5m2_tENS5_IJlSC_lEEESK_SL_NS4_8TiledMMAINS4_8MMA_AtomIJNS4_4SM904GMMA31MMA_64x256x32_F32E5M2E5M2_SS_TNILNSP_7ScaleInE1ELSR_1EEEEEENS4_6LayoutISD_NS5_IJSC_NSA_ILi0EEESV_EEEEENS5_IJNS4_10UnderscoreESY_SY_EEEEENS4_13SM90_TMA_LOADENS4_14ComposedLayoutINS4_7SwizzleILi2ELi4ELi3EEENS4_18smem_ptr_flag_bitsILi8EEENSU_INS5_IJNSA_ILi8EEESI_EEENS5_IJSI_SC_EEEEEEEvNS4_8identityENS4_23SM90_TMA_LOAD_MULTICASTES1B_vS1C_EENS_8epilogue10collective6detail29Sm90TmaWarpSpecializedAdapterINS1G_15DefaultEpilogueISK_SL_SL_NS1F_6thread17LinearCombinationISK_Li1EffLNS1K_9ScaleType4KindE0ELNS_15FloatRoundStyleE2ESK_EENS1_15EpilogueDefaultEEEEEvvEEEEvNT_6ParamsE,"a",@progbits
	.sectionflags	@""
	.align	4
.nv.constant0._ZN7cutlass13device_kernelINS_4gemm6kernel13GemmUniversalIN4cute5tupleIJiiiiEEENS1_10collective13CollectiveMmaINS1_37MainloopSm90TmaGmmaWarpSpecializedFP8ILi9ENS5_IJNS4_1CILi2EEENSA_ILi1EEESC_EEENS1_35KernelTmaWarpSpecializedCooperativeEEENS5_IJNSA_ILi128EEENSA_ILi256EEENSA_ILi64EEEEEENS_12float_e5m2_tENS5_IJlSC_lEEESK_SL_NS4_8TiledMMAINS4_8MMA_AtomIJNS4_4SM904GMMA31MMA_64x256x32_F32E5M2E5M2_SS_TNILNSP_7ScaleInE1ELSR_1EEEEEENS4_6LayoutISD_NS5_IJSC_NSA_ILi0EEESV_EEEEENS5_IJNS4_10UnderscoreESY_SY_EEEEENS4_13SM90_TMA_LOADENS4_14ComposedLayoutINS4_7SwizzleILi2ELi4ELi3EEENS4_18smem_ptr_flag_bitsILi8EEENSU_INS5_IJNSA_ILi8EEESI_EEENS5_IJSI_SC_EEEEEEEvNS4_8identityENS4_23SM90_TMA_LOAD_MULTICASTES1B_vS1C_EENS_8epilogue10collective6detail29Sm90TmaWarpSpecializedAdapterINS1G_15DefaultEpilogueISK_SL_SL_NS1F_6thread17LinearCombinationISK_Li1EffLNS1K_9ScaleType4KindE0ELNS_15FloatRoundStyleE2ESK_EENS1_15EpilogueDefaultEEEEEvvEEEEvNT_6ParamsE:
	.zero		1664


//--------------------- SYMBOLS --------------------------

	.type		.nv.reservedSmem.offset0,@object
	.size		.nv.reservedSmem.offset0,0x4
